// auto-generated by cutlass_sweep.gemm — config: {"arch": "sm_100", "cluster_m": 1, "cluster_n": 1, "dtype": "int8", "dtype_b": "int8", "layout": "nt", "stages": 7, "tile_k": 128, "tile_m": 64, "tile_n": 64}
#include "cutlass/cutlass.h"
#include "cutlass/gemm/collective/collective_builder.hpp"
#include "cutlass/gemm/device/gemm_universal_adapter.h"
#include "cutlass/gemm/kernel/gemm_universal.hpp"
#include "cutlass/epilogue/collective/collective_builder.hpp"

using ElemA = int8_t;
using ElemB = int8_t;
using ElemCD = int8_t;
using Acc  = int32_t;
using TileShape    = cute::Shape<cute::_64, cute::_64, cute::_128>;
using ClusterShape = cute::Shape<cute::_1, cute::_1, cute::_1>;

using CollectiveEpilogue = typename cutlass::epilogue::collective::CollectiveBuilder<
    cutlass::arch::Sm100, cutlass::arch::OpClassTensorOp,
    TileShape, ClusterShape,
    cutlass::epilogue::collective::EpilogueTileAuto,
    Acc, Acc,
    ElemCD, cutlass::layout::RowMajor, 128 / cutlass::sizeof_bits<ElemCD>::value,
    ElemCD, cutlass::layout::RowMajor, 128 / cutlass::sizeof_bits<ElemCD>::value,
    cutlass::epilogue::collective::EpilogueScheduleAuto
  >::CollectiveOp;

using CollectiveMainloop = typename cutlass::gemm::collective::CollectiveBuilder<
    cutlass::arch::Sm100, cutlass::arch::OpClassTensorOp,
    ElemA, cutlass::layout::RowMajor, 128 / cutlass::sizeof_bits<ElemA>::value,
    ElemB, cutlass::layout::ColumnMajor, 128 / cutlass::sizeof_bits<ElemB>::value,
    Acc,
    TileShape, ClusterShape,
    cutlass::gemm::collective::StageCount<7>,
    cutlass::gemm::collective::KernelScheduleAuto
  >::CollectiveOp;

using GemmKernel = cutlass::gemm::kernel::GemmUniversal<
    cute::Shape<int,int,int,int>,
    CollectiveMainloop,
    CollectiveEpilogue
>;
using Gemm = cutlass::gemm::device::GemmUniversalAdapter<GemmKernel>;

// Force the device kernel symbol into the cubin without needing a host main.
auto* _anchor = &cutlass::device_kernel<GemmKernel>;


// ===== COMPILED SASS (sm_100a) =====

	.target	sm_100a

	.elftype	@"ET_EXEC"


//--------------------- .note.nv.tkinfo           --------------------------
	.section	.note.nv.tkinfo,"",@"SHT_NOTE"
	.sectionflags	@"SHF_NOTE_NV_TKINFO"
	.tkinfo
        /*0018*/ 	.word	0x00000002
        /*0030*/ 	.string	""
        /*0030*/ 	.string	"ptxas"
        /*0030*/ 	.string	"Cuda compilation tools, release 13.0, V13.0.88"
        /*0030*/ 	.string	"Build cuda_13.0.r13.0/compiler.36424714_0"
        /*0030*/ 	.string	"-arch sm_100a -m 64 "



//--------------------- .note.nv.cuinfo           --------------------------
	.section	.note.nv.cuinfo,"",@"SHT_NOTE"
	.sectionflags	@"SHF_NOTE_NV_CUINFO"
        /*0018*/ 	.short	0x0002
        /*001a*/ 	.short	0x0064
        /*001c*/ 	.short	0x0082
	.zero		2


//--------------------- .nv.info                  --------------------------
	.section	.nv.info,"",@"SHT_CUDA_INFO"
	.align	4


	//----- nvinfo : EIATTR_REGCOUNT
	.align		4
        /*0000*/ 	.byte	0x04, 0x2f
        /*0002*/ 	.short	(.L_19 - .L_18)
	.align		4
.L_18:
        /*0004*/ 	.word	index@(_ZN7cutlass13device_kernelINS_4gemm6kernel13GemmUniversalIN4cute5tupleIJiiiiEEENS1_10collective13CollectiveMmaINS1_35MainloopSm100TmaUmmaWarpSpecializedILi7ELi2ELi4ENS5_IJNS4_1CILi1EEESB_SB_EEEEENS5_IJNSA_ILi64EEESE_NSA_ILi128EEEEEEaNS5_IJlSB_lEEEaSH_NS4_8TiledMMAINS4_8MMA_AtomIJNS4_15SM100_MMA_S8_SSIaaiLi64ELi64ELNS4_4UMMA5MajorE0ELSM_0ELNSL_8SaturateE0EEEEEENS4_6LayoutISC_NS5_IJNSA_ILi0EEESR_SR_EEEEENS5_IJNS4_10UnderscoreESU_SU_EEEEENS4_13SM90_TMA_LOADENS4_14ComposedLayoutINS4_7SwizzleILi3ELi4ELi3EEENS4_18smem_ptr_flag_bitsILi8EEENSQ_INS5_IJNSA_ILi8EEESF_EEENS5_IJSF_SB_EEEEEEEvNS4_8identityESX_S17_vS18_EENS_8epilogue10collective18CollectiveEpilogueINS1A_23Sm100TmaWarpSpecializedILi1ELi1ELi32ELb0ELb0EEEJSG_NS5_IJNSQ_ISE_SB_EES1F_EEEaSH_aSH_NS1A_6fusion15FusionCallbacksIS1E_NS1H_17LinearCombinationIaiaiLNS_15FloatRoundStyleE2EEESG_S1G_JEEENS4_5SM1004TMEM4LOAD26SM100_TMEM_LOAD_16dp32b32xESX_NSY_INSZ_ILi2ELi4ELi3EEES12_NSQ_INS5_IJS13_SE_EEENS5_IJSE_SB_EEEEEEENS4_39AutoVectorizingCopyWithAssumedAlignmentILi128EEENS4_14SM90_TMA_STOREES1V_S1X_S1X_EEEvvEEEEvNT_6ParamsE)
        /*0008*/ 	.word	0x0000007b


	//----- nvinfo : EIATTR_FRAME_SIZE
	.align		4
.L_19:
        /*000c*/ 	.byte	0x04, 0x11
        /*000e*/ 	.short	(.L_21 - .L_20)
	.align		4
.L_20:
        /*0010*/ 	.word	index@($__internal_2_$__cuda_sm10x_tcgen05_guardrail_trap_unallocated_columns_being_dealloced)
        /*0014*/ 	.word	0x00000000


	//----- nvinfo : EIATTR_FRAME_SIZE
	.align		4
.L_21:
        /*0018*/ 	.byte	0x04, 0x11
        /*001a*/ 	.short	(.L_23 - .L_22)
	.align		4
.L_22:
        /*001c*/ 	.word	index@($__internal_1_$__cuda_sm10x_tcgen05_guardrail_trap_phase_invalid_during_alloc)
        /*0020*/ 	.word	0x00000000


	//----- nvinfo : EIATTR_FRAME_SIZE
	.align		4
.L_23:
        /*0024*/ 	.byte	0x04, 0x11
        /*0026*/ 	.short	(.L_25 - .L_24)
	.align		4
.L_24:
        /*0028*/ 	.word	index@($__internal_0_$__cuda_sm10x_tcgen05_guardrail_trap_col_being_dealloced_not_returned_by_alloc)
        /*002c*/ 	.word	0x00000000


	//----- nvinfo : EIATTR_FRAME_SIZE
	.align		4
.L_25:
        /*0030*/ 	.byte	0x04, 0x11
        /*0032*/ 	.short	(.L_27 - .L_26)
	.align		4
.L_26:
        /*0034*/ 	.word	index@(_ZN7cutlass13device_kernelINS_4gemm6kernel13GemmUniversalIN4cute5tupleIJiiiiEEENS1_10collective13CollectiveMmaINS1_35MainloopSm100TmaUmmaWarpSpecializedILi7ELi2ELi4ENS5_IJNS4_1CILi1EEESB_SB_EEEEENS5_IJNSA_ILi64EEESE_NSA_ILi128EEEEEEaNS5_IJlSB_lEEEaSH_NS4_8TiledMMAINS4_8MMA_AtomIJNS4_15SM100_MMA_S8_SSIaaiLi64ELi64ELNS4_4UMMA5MajorE0ELSM_0ELNSL_8SaturateE0EEEEEENS4_6LayoutISC_NS5_IJNSA_ILi0EEESR_SR_EEEEENS5_IJNS4_10UnderscoreESU_SU_EEEEENS4_13SM90_TMA_LOADENS4_14ComposedLayoutINS4_7SwizzleILi3ELi4ELi3EEENS4_18smem_ptr_flag_bitsILi8EEENSQ_INS5_IJNSA_ILi8EEESF_EEENS5_IJSF_SB_EEEEEEEvNS4_8identityESX_S17_vS18_EENS_8epilogue10collective18CollectiveEpilogueINS1A_23Sm100TmaWarpSpecializedILi1ELi1ELi32ELb0ELb0EEEJSG_NS5_IJNSQ_ISE_SB_EES1F_EEEaSH_aSH_NS1A_6fusion15FusionCallbacksIS1E_NS1H_17LinearCombinationIaiaiLNS_15FloatRoundStyleE2EEESG_S1G_JEEENS4_5SM1004TMEM4LOAD26SM100_TMEM_LOAD_16dp32b32xESX_NSY_INSZ_ILi2ELi4ELi3EEES12_NSQ_INS5_IJS13_SE_EEENS5_IJSE_SB_EEEEEEENS4_39AutoVectorizingCopyWithAssumedAlignmentILi128EEENS4_14SM90_TMA_STOREES1V_S1X_S1X_EEEvvEEEEvNT_6ParamsE)
        /*0038*/ 	.word	0x00000000


	//----- nvinfo : EIATTR_MIN_STACK_SIZE
	.align		4
.L_27:
        /*003c*/ 	.byte	0x04, 0x12
        /*003e*/ 	.short	(.L_29 - .L_28)
	.align		4
.L_28:
        /*0040*/ 	.word	index@(_ZN7cutlass13device_kernelINS_4gemm6kernel13GemmUniversalIN4cute5tupleIJiiiiEEENS1_10collective13CollectiveMmaINS1_35MainloopSm100TmaUmmaWarpSpecializedILi7ELi2ELi4ENS5_IJNS4_1CILi1EEESB_SB_EEEEENS5_IJNSA_ILi64EEESE_NSA_ILi128EEEEEEaNS5_IJlSB_lEEEaSH_NS4_8TiledMMAINS4_8MMA_AtomIJNS4_15SM100_MMA_S8_SSIaaiLi64ELi64ELNS4_4UMMA5MajorE0ELSM_0ELNSL_8SaturateE0EEEEEENS4_6LayoutISC_NS5_IJNSA_ILi0EEESR_SR_EEEEENS5_IJNS4_10UnderscoreESU_SU_EEEEENS4_13SM90_TMA_LOADENS4_14ComposedLayoutINS4_7SwizzleILi3ELi4ELi3EEENS4_18smem_ptr_flag_bitsILi8EEENSQ_INS5_IJNSA_ILi8EEESF_EEENS5_IJSF_SB_EEEEEEEvNS4_8identityESX_S17_vS18_EENS_8epilogue10collective18CollectiveEpilogueINS1A_23Sm100TmaWarpSpecializedILi1ELi1ELi32ELb0ELb0EEEJSG_NS5_IJNSQ_ISE_SB_EES1F_EEEaSH_aSH_NS1A_6fusion15FusionCallbacksIS1E_NS1H_17LinearCombinationIaiaiLNS_15FloatRoundStyleE2EEESG_S1G_JEEENS4_5SM1004TMEM4LOAD26SM100_TMEM_LOAD_16dp32b32xESX_NSY_INSZ_ILi2ELi4ELi3EEES12_NSQ_INS5_IJS13_SE_EEENS5_IJSE_SB_EEEEEEENS4_39AutoVectorizingCopyWithAssumedAlignmentILi128EEENS4_14SM90_TMA_STOREES1V_S1X_S1X_EEEvvEEEEvNT_6ParamsE)
        /*0044*/ 	.word	0x00000000
.L_29:


//--------------------- .nv.compat                --------------------------
	.section	.nv.compat,"",@"SHT_CUDA_COMPAT_INFO"
	.align	4
        /*0000*/ 	.byte	0x02, 0x09, 0x01, 0x00, 0x02, 0x02, 0x03, 0x00, 0x02, 0x05, 0x06, 0x00, 0x03, 0x07, 0x01, 0x01
        /*0010*/ 	.byte	0x02, 0x03, 0x01, 0x00, 0x02, 0x06, 0x01, 0x00, 0x04, 0x0b, 0x08, 0x00, 0x01, 0x00, 0x00, 0x00
        /*0020*/ 	.byte	0x00, 0x00, 0x00, 0x00


//--------------------- .nv.info._ZN7cutlass13device_kernelINS_4gemm6kernel13GemmUniversalIN4cute5tupleIJiiiiEEENS1_10collective13CollectiveMmaINS1_35MainloopSm100TmaUmmaWarpSpecializedILi7ELi2ELi4ENS5_IJNS4_1CILi1EEESB_SB_EEEEENS5_IJNSA_ILi64EEESE_NSA_ILi128EEEEEEaNS5_IJlSB_lEEEaSH_NS4_8TiledMMAINS4_8MMA_AtomIJNS4_15SM100_MMA_S8_SSIaaiLi64ELi64ELNS4_4UMMA5MajorE0ELSM_0ELNSL_8SaturateE0EEEEEENS4_6LayoutISC_NS5_IJNSA_ILi0EEESR_SR_EEEEENS5_IJNS4_10UnderscoreESU_SU_EEEEENS4_13SM90_TMA_LOADENS4_14ComposedLayoutINS4_7SwizzleILi3ELi4ELi3EEENS4_18smem_ptr_flag_bitsILi8EEENSQ_INS5_IJNSA_ILi8EEESF_EEENS5_IJSF_SB_EEEEEEEvNS4_8identityESX_S17_vS18_EENS_8epilogue10collective18CollectiveEpilogueINS1A_23Sm100TmaWarpSpecializedILi1ELi1ELi32ELb0ELb0EEEJSG_NS5_IJNSQ_ISE_SB_EES1F_EEEaSH_aSH_NS1A_6fusion15FusionCallbacksIS1E_NS1H_17LinearCombinationIaiaiLNS_15FloatRoundStyleE2EEESG_S1G_JEEENS4_5SM1004TMEM4LOAD26SM100_TMEM_LOAD_16dp32b32xESX_NSY_INSZ_ILi2ELi4ELi3EEES12_NSQ_INS5_IJS13_SE_EEENS5_IJSE_SB_EEEEEEENS4_39AutoVectorizingCopyWithAssumedAlignmentILi128EEENS4_14SM90_TMA_STOREES1V_S1X_S1X_EEEvvEEEEvNT_6ParamsE --------------------------
	.section	.nv.info._ZN7cutlass13device_kernelINS_4gemm6kernel13GemmUniversalIN4cute5tupleIJiiiiEEENS1_10collective13CollectiveMmaINS1_35MainloopSm100TmaUmmaWarpSpecializedILi7ELi2ELi4ENS5_IJNS4_1CILi1EEESB_SB_EEEEENS5_IJNSA_ILi64EEESE_NSA_ILi128EEEEEEaNS5_IJlSB_lEEEaSH_NS4_8TiledMMAINS4_8MMA_AtomIJNS4_15SM100_MMA_S8_SSIaaiLi64ELi64ELNS4_4UMMA5MajorE0ELSM_0ELNSL_8SaturateE0EEEEEENS4_6LayoutISC_NS5_IJNSA_ILi0EEESR_SR_EEEEENS5_IJNS4_10UnderscoreESU_SU_EEEEENS4_13SM90_TMA_LOADENS4_14ComposedLayoutINS4_7SwizzleILi3ELi4ELi3EEENS4_18smem_ptr_flag_bitsILi8EEENSQ_INS5_IJNSA_ILi8EEESF_EEENS5_IJSF_SB_EEEEEEEvNS4_8identityESX_S17_vS18_EENS_8epilogue10collective18CollectiveEpilogueINS1A_23Sm100TmaWarpSpecializedILi1ELi1ELi32ELb0ELb0EEEJSG_NS5_IJNSQ_ISE_SB_EES1F_EEEaSH_aSH_NS1A_6fusion15FusionCallbacksIS1E_NS1H_17LinearCombinationIaiaiLNS_15FloatRoundStyleE2EEESG_S1G_JEEENS4_5SM1004TMEM4LOAD26SM100_TMEM_LOAD_16dp32b32xESX_NSY_INSZ_ILi2ELi4ELi3EEES12_NSQ_INS5_IJS13_SE_EEENS5_IJSE_SB_EEEEEEENS4_39AutoVectorizingCopyWithAssumedAlignmentILi128EEENS4_14SM90_TMA_STOREES1V_S1X_S1X_EEEvvEEEEvNT_6ParamsE,"",@"SHT_CUDA_INFO"
	.sectionflags	@""
	.align	4


	//----- nvinfo : EIATTR_CUDA_API_VERSION
	.align		4
        /*0000*/ 	.byte	0x04, 0x37
        /*0002*/ 	.short	(.L_31 - .L_30)
.L_30:
        /*0004*/ 	.word	0x00000082


	//----- nvinfo : EIATTR_KPARAM_INFO
	.align		4
.L_31:
        /*0008*/ 	.byte	0x04, 0x17
        /*000a*/ 	.short	(.L_33 - .L_32)
.L_32:
        /*000c*/ 	.word	0x00000000
        /*0010*/ 	.short	0x0000
        /*0012*/ 	.short	0x0000
        /*0014*/ 	.byte	0x00, 0xf0, 0x01, 0x20


	//----- nvinfo : EIATTR_AT_ENTRY_FRAGMENTS
	.align		4
.L_33:
        /*0018*/ 	.byte	0x04, 0x4f
        /*001a*/ 	.short	(.L_35 - .L_34)


	//   ....[0]....
.L_34:
        /*001c*/ 	.word	0x00000006


	//----- nvinfo : EIATTR_RESERVED_SMEM_USED
	.align		4
.L_35:
        /*0020*/ 	.byte	0x01, 0x41
	.zero		2


	//----- nvinfo : EIATTR_SPARSE_MMA_MASK
	.align		4
        /*0024*/ 	.byte	0x03, 0x50
        /*0026*/ 	.short	0x0000


	//----- nvinfo : EIATTR_TCGEN05_1CTA_USED
	.align		4
        /*0028*/ 	.byte	0x01, 0x51
	.zero		2


	//----- nvinfo : EIATTR_MAXREG_COUNT
	.align		4
        /*002c*/ 	.byte	0x03, 0x1b
        /*002e*/ 	.short	0x00ff


	//----- nvinfo : EIATTR_NUM_BARRIERS
	.align		4
        /*0030*/ 	.byte	0x02, 0x4c
        /*0032*/ 	.byte	0x07
	.zero		1


	//----- nvinfo : EIATTR_EXTERNS
	.align		4
        /*0034*/ 	.byte	0x04, 0x0f
        /*0036*/ 	.short	(.L_37 - .L_36)


	//   ....[0]....
	.align		4
.L_36:
        /*0038*/ 	.word	index@(__assertfail)


	//----- nvinfo : EIATTR_MERCURY_ISA_VERSION
	.align		4
.L_37:
        /*003c*/ 	.byte	0x03, 0x5f
        /*003e*/ 	.short	0x0101


	//----- nvinfo : EIATTR_INT_WARP_WIDE_INSTR_OFFSETS
	.align		4
        /*0040*/ 	.byte	0x04, 0x31
        /*0042*/ 	.short	(.L_39 - .L_38)


	//   ....[0]....
.L_38:
        /*0044*/ 	.word	0x00001dc0


	//   ....[1]....
        /*0048*/ 	.word	0x00003a20


	//   ....[2]....
        /*004c*/ 	.word	0x00003a40


	//   ....[3]....
        /*0050*/ 	.word	0x00003a70


	//   ....[4]....
        /*0054*/ 	.word	0x00004480


	//   ....[5]....
        /*0058*/ 	.word	0x00004570


	//----- nvinfo : EIATTR_COOP_GROUP_MASK_REGIDS
	.align		4
.L_39:
        /*005c*/ 	.byte	0x04, 0x29
        /*005e*/ 	.short	(.L_41 - .L_40)


	//   ....[0]....
.L_40:
        /*0060*/ 	.word	0xffffffff


	//   ....[1]....
        /*0064*/ 	.word	0xffffffff


	//   ....[2]....
        /*0068*/ 	.word	0xffffffff


	//   ....[3]....
        /*006c*/ 	.word	0xffffffff


	//   ....[4]....
        /*0070*/ 	.word	0xffffffff


	//   ....[5]....
        /*0074*/ 	.word	0xffffffff


	//   ....[6]....
        /*0078*/ 	.word	0xffffffff


	//   ....[7]....
        /*007c*/ 	.word	0xffffffff


	//   ....[8]....
        /*0080*/ 	.word	0xffffffff


	//   ....[9]....
        /*0084*/ 	.word	0xffffffff


	//   ....[10]....
        /*0088*/ 	.word	0xffffffff


	//   ....[11]....
        /*008c*/ 	.word	0xffffffff


	//   ....[12]....
        /*0090*/ 	.word	0xffffffff


	//----- nvinfo : EIATTR_COOP_GROUP_INSTR_OFFSETS
	.align		4
.L_41:
        /*0094*/ 	.byte	0x04, 0x28
        /*0096*/ 	.short	(.L_43 - .L_42)


	//   ....[0]....
.L_42:
        /*0098*/ 	.word	0x00000090


	//   ....[1]....
        /*009c*/ 	.word	0x000004d0


	//   ....[2]....
        /*00a0*/ 	.word	0x000006a0


	//   ....[3]....
        /*00a4*/ 	.word	0x000007e0


	//   ....[4]....
        /*00a8*/ 	.word	0x000008e0


	//   ....[5]....
        /*00ac*/ 	.word	0x00000a50


	//   ....[6]....
        /*00b0*/ 	.word	0x00000bf0


	//   ....[7]....
        /*00b4*/ 	.word	0x00001ca0


	//   ....[8]....
        /*00b8*/ 	.word	0x00002c30


	//   ....[9]....
        /*00bc*/ 	.word	0x00002e40


	//   ....[10]....
        /*00c0*/ 	.word	0x00002e70


	//   ....[11]....
        /*00c4*/ 	.word	0x00003900


	//   ....[12]....
        /*00c8*/ 	.word	0x00003b30


	//----- nvinfo : EIATTR_VRC_CTA_INIT_COUNT
	.align		4
.L_43:
        /*00cc*/ 	.byte	0x02, 0x4a
        /*00ce*/ 	.byte	0x80
	.zero		1


	//----- nvinfo : EIATTR_SYSCALL_OFFSETS
	.align		4
        /*00d0*/ 	.byte	0x04, 0x46
        /*00d2*/ 	.short	(.L_45 - .L_44)


	//   ....[0]....
.L_44:
        /*00d4*/ 	.word	0x00004f90


	//   ....[1]....
        /*00d8*/ 	.word	0x000050d0


	//   ....[2]....
        /*00dc*/ 	.word	0x00005830


	//----- nvinfo : EIATTR_MBARRIER_INSTR_OFFSETS
	.align		4
.L_45:
        /*00e0*/ 	.byte	0x04, 0x39
        /*00e2*/ 	.short	(.L_47 - .L_46)


	//   ....[0]....
.L_46:
        /*00e4*/ 	.word	0x000005b0
        /*00e8*/ 	.word	0x000000ff
        /*00ec*/ 	.word	0x00000000
        /*00f0*/ 	.short	0x0100
        /*00f2*/ 	.byte	0x05
	.zero		1


	//   ....[1]....
        /*00f4*/ 	.word	0x000005c0
        /*00f8*/ 	.word	0x000000ff
        /*00fc*/ 	.word	0x00000038
        /*0100*/ 	.short	0x0100
        /*0102*/ 	.byte	0x05
	.zero		1


	//   ....[2]....
        /*0104*/ 	.word	0x000005d0
        /*0108*/ 	.word	0x000000ff
        /*010c*/ 	.word	0x00000008
        /*0110*/ 	.short	0x0100
        /*0112*/ 	.byte	0x05
	.zero		1


	//   ....[3]....
        /*0114*/ 	.word	0x000005e0
        /*0118*/ 	.word	0x000000ff
        /*011c*/ 	.word	0x00000040
        /*0120*/ 	.short	0x0100
        /*0122*/ 	.byte	0x05
	.zero		1


	//   ....[4]....
        /*0124*/ 	.word	0x000005f0
        /*0128*/ 	.word	0x000000ff
        /*012c*/ 	.word	0x00000010
        /*0130*/ 	.short	0x0100
        /*0132*/ 	.byte	0x05
	.zero		1


	//   ....[5]....
        /*0134*/ 	.word	0x00000600
        /*0138*/ 	.word	0x000000ff
        /*013c*/ 	.word	0x00000048
        /*0140*/ 	.short	0x0100
        /*0142*/ 	.byte	0x05
	.zero		1


	//   ....[6]....
        /*0144*/ 	.word	0x00000610
        /*0148*/ 	.word	0x000000ff
        /*014c*/ 	.word	0x00000018
        /*0150*/ 	.short	0x0100
        /*0152*/ 	.byte	0x05
	.zero		1


	//   ....[7]....
        /*0154*/ 	.word	0x00000620
        /*0158*/ 	.word	0x000000ff
        /*015c*/ 	.word	0x00000050
        /*0160*/ 	.short	0x0100
        /*0162*/ 	.byte	0x05
	.zero		1


	//   ....[8]....
        /*0164*/ 	.word	0x00000630
        /*0168*/ 	.word	0x000000ff
        /*016c*/ 	.word	0x00000020
        /*0170*/ 	.short	0x0100
        /*0172*/ 	.byte	0x05
	.zero		1


	//   ....[9]....
        /*0174*/ 	.word	0x00000640
        /*0178*/ 	.word	0x000000ff
        /*017c*/ 	.word	0x00000058
        /*0180*/ 	.short	0x0100
        /*0182*/ 	.byte	0x05
	.zero		1


	//   ....[10]....
        /*0184*/ 	.word	0x00000650
        /*0188*/ 	.word	0x000000ff
        /*018c*/ 	.word	0x00000028
        /*0190*/ 	.short	0x0100
        /*0192*/ 	.byte	0x05
	.zero		1


	//   ....[11]....
        /*0194*/ 	.word	0x00000660
        /*0198*/ 	.word	0x000000ff
        /*019c*/ 	.word	0x00000060
        /*01a0*/ 	.short	0x0100
        /*01a2*/ 	.byte	0x05
	.zero		1


	//   ....[12]....
        /*01a4*/ 	.word	0x00000670
        /*01a8*/ 	.word	0x000000ff
        /*01ac*/ 	.word	0x00000030
        /*01b0*/ 	.short	0x0100
        /*01b2*/ 	.byte	0x05
	.zero		1


	//   ....[13]....
        /*01b4*/ 	.word	0x00000680
        /*01b8*/ 	.word	0x000000ff
        /*01bc*/ 	.word	0x00000068
        /*01c0*/ 	.short	0x0100
        /*01c2*/ 	.byte	0x05
	.zero		1


	//   ....[14]....
        /*01c4*/ 	.word	0x000007b0
        /*01c8*/ 	.word	0x000000ff
        /*01cc*/ 	.word	0x00000070
        /*01d0*/ 	.short	0x0100
        /*01d2*/ 	.byte	0x06
	.zero		1


	//   ....[15]....
        /*01d4*/ 	.word	0x000007c0
        /*01d8*/ 	.word	0x000000ff
        /*01dc*/ 	.word	0x00000078
        /*01e0*/ 	.short	0x0100
        /*01e2*/ 	.byte	0x06
	.zero		1


	//   ....[16]....
        /*01e4*/ 	.word	0x000008b0
        /*01e8*/ 	.word	0x000000ff
        /*01ec*/ 	.word	0x00000080
        /*01f0*/ 	.short	0x0100
        /*01f2*/ 	.byte	0x05
	.zero		1


	//   ....[17]....
        /*01f4*/ 	.word	0x000008c0
        /*01f8*/ 	.word	0x000000ff
        /*01fc*/ 	.word	0x00000088
        /*0200*/ 	.short	0x0100
        /*0202*/ 	.byte	0x05
	.zero		1


	//   ....[18]....
        /*0204*/ 	.word	0x00000a00
        /*0208*/ 	.word	0x000000ff
        /*020c*/ 	.word	0x00000090
        /*0210*/ 	.short	0x0100
        /*0212*/ 	.byte	0x05
	.zero		1


	//   ....[19]....
        /*0214*/ 	.word	0x00000a10
        /*0218*/ 	.word	0x000000ff
        /*021c*/ 	.word	0x000000a0
        /*0220*/ 	.short	0x0100
        /*0222*/ 	.byte	0x05
	.zero		1


	//   ....[20]....
        /*0224*/ 	.word	0x00000a20
        /*0228*/ 	.word	0x000000ff
        /*022c*/ 	.word	0x00000098
        /*0230*/ 	.short	0x0100
        /*0232*/ 	.byte	0x05
	.zero		1


	//   ....[21]....
        /*0234*/ 	.word	0x00000a30
        /*0238*/ 	.word	0x000000ff
        /*023c*/ 	.word	0x000000a8
        /*0240*/ 	.short	0x0100
        /*0242*/ 	.byte	0x05
	.zero		1


	//   ....[22]....
        /*0244*/ 	.word	0x00000b60
        /*0248*/ 	.word	0x000000ff
        /*024c*/ 	.word	0x000000b0
        /*0250*/ 	.short	0x0100
        /*0252*/ 	.byte	0x06
	.zero		1


	//   ....[23]....
        /*0254*/ 	.word	0x00000b70
        /*0258*/ 	.word	0x000000ff
        /*025c*/ 	.word	0x000000d0
        /*0260*/ 	.short	0x0100
        /*0262*/ 	.byte	0x06
	.zero		1


	//   ....[24]....
        /*0264*/ 	.word	0x00000b80
        /*0268*/ 	.word	0x000000ff
        /*026c*/ 	.word	0x000000b8
        /*0270*/ 	.short	0x0100
        /*0272*/ 	.byte	0x06
	.zero		1


	//   ....[25]....
        /*0274*/ 	.word	0x00000b90
        /*0278*/ 	.word	0x000000ff
        /*027c*/ 	.word	0x000000d8
        /*0280*/ 	.short	0x0100
        /*0282*/ 	.byte	0x06
	.zero		1


	//   ....[26]....
        /*0284*/ 	.word	0x00000ba0
        /*0288*/ 	.word	0x000000ff
        /*028c*/ 	.word	0x000000c0
        /*0290*/ 	.short	0x0100
        /*0292*/ 	.byte	0x06
	.zero		1


	//   ....[27]....
        /*0294*/ 	.word	0x00000bb0
        /*0298*/ 	.word	0x000000ff
        /*029c*/ 	.word	0x000000e0
        /*02a0*/ 	.short	0x0100
        /*02a2*/ 	.byte	0x06
	.zero		1


	//   ....[28]....
        /*02a4*/ 	.word	0x00000bc0
        /*02a8*/ 	.word	0x000000ff
        /*02ac*/ 	.word	0x000000c8
        /*02b0*/ 	.short	0x0100
        /*02b2*/ 	.byte	0x06
	.zero		1


	//   ....[29]....
        /*02b4*/ 	.word	0x00000bd0
        /*02b8*/ 	.word	0x000000ff
        /*02bc*/ 	.word	0x000000e8
        /*02c0*/ 	.short	0x0100
        /*02c2*/ 	.byte	0x06
	.zero		1


	//   ....[30]....
        /*02c4*/ 	.word	0x00000cc0
        /*02c8*/ 	.word	0x000000ff
        /*02cc*/ 	.word	0x000000f0
        /*02d0*/ 	.short	0x0100
        /*02d2*/ 	.byte	0x05
	.zero		1


	//   ....[31]....
        /*02d4*/ 	.word	0x00000cd0
        /*02d8*/ 	.word	0x000000ff
        /*02dc*/ 	.word	0x00000100
        /*02e0*/ 	.short	0x0100
        /*02e2*/ 	.byte	0x05
	.zero		1


	//   ....[32]....
        /*02e4*/ 	.word	0x00000ce0
        /*02e8*/ 	.word	0x000000ff
        /*02ec*/ 	.word	0x000000f8
        /*02f0*/ 	.short	0x0100
        /*02f2*/ 	.byte	0x05
	.zero		1


	//   ....[33]....
        /*02f4*/ 	.word	0x00000cf0
        /*02f8*/ 	.word	0x000000ff
        /*02fc*/ 	.word	0x00000108
        /*0300*/ 	.short	0x0100
        /*0302*/ 	.byte	0x05
	.zero		1


	//   ....[34]....
        /*0304*/ 	.word	0x000015c0
        /*0308*/ 	.word	0x00000003
        /*030c*/ 	.word	0x00000100
        /*0310*/ 	.short	0x010a
        /*0312*/ 	.byte	0xff
	.zero		1


	//   ....[35]....
        /*0314*/ 	.word	0x000015f0
        /*0318*/ 	.word	0x00000003
        /*031c*/ 	.word	0x000000f0
        /*0320*/ 	.short	0x0101
        /*0322*/ 	.byte	0xff
	.zero		1


	//   ....[36]....
        /*0324*/ 	.word	0x000016c0
        /*0328*/ 	.word	0x000000ff
        /*032c*/ 	.word	0x00000038
        /*0330*/ 	.short	0x010a
        /*0332*/ 	.byte	0x08
	.zero		1


	//   ....[37]....
        /*0334*/ 	.word	0x00001760
        /*0338*/ 	.word	0x000000ff
        /*033c*/ 	.word	0x00000038
        /*0340*/ 	.short	0x010a
        /*0342*/ 	.byte	0x21
	.zero		1


	//   ....[38]....
        /*0344*/ 	.word	0x000018c0
        /*0348*/ 	.word	0x000000ff
        /*034c*/ 	.word	0x00000038
        /*0350*/ 	.short	0x010a
        /*0352*/ 	.byte	0x08
	.zero		1


	//   ....[39]....
        /*0354*/ 	.word	0x000019b0
        /*0358*/ 	.word	0x000000ff
        /*035c*/ 	.word	0x00000088
        /*0360*/ 	.short	0x0101
        /*0362*/ 	.byte	0x04
	.zero		1


	//   ....[40]....
        /*0364*/ 	.word	0x000019d0
        /*0368*/ 	.word	0x000000ff
        /*036c*/ 	.word	0x00000038
        /*0370*/ 	.short	0x010a
        /*0372*/ 	.byte	0x08
	.zero		1


	//   ....[41]....
        /*0374*/ 	.word	0x00001a50
        /*0378*/ 	.word	0x000000ff
        /*037c*/ 	.word	0x00000038
        /*0380*/ 	.short	0x010a
        /*0382*/ 	.byte	0x11
	.zero		1


	//   ....[42]....
        /*0384*/ 	.word	0x00001bb0
        /*0388*/ 	.word	0x000000ff
        /*038c*/ 	.word	0x00000038
        /*0390*/ 	.short	0x010a
        /*0392*/ 	.byte	0x08
	.zero		1


	//   ....[43]....
        /*0394*/ 	.word	0x00001cd0
        /*0398*/ 	.word	0x00000002
        /*039c*/ 	.word	0x00000090
        /*03a0*/ 	.short	0x010a
        /*03a2*/ 	.byte	0xff
	.zero		1


	//   ....[44]....
        /*03a4*/ 	.word	0x00001d90
        /*03a8*/ 	.word	0x00000002
        /*03ac*/ 	.word	0x00000000
        /*03b0*/ 	.short	0x0101
        /*03b2*/ 	.byte	0xff
	.zero		1


	//   ....[45]....
        /*03b4*/ 	.word	0x000022f0
        /*03b8*/ 	.word	0x000000ff
        /*03bc*/ 	.word	0x00000000
        /*03c0*/ 	.short	0x010a
        /*03c2*/ 	.byte	0x05
	.zero		1


	//   ....[46]....
        /*03c4*/ 	.word	0x00002380
        /*03c8*/ 	.word	0x000000ff
        /*03cc*/ 	.word	0x00000000
        /*03d0*/ 	.short	0x010a
        /*03d2*/ 	.byte	0x05
	.zero		1


	//   ....[47]....
        /*03d4*/ 	.word	0x00002410
        /*03d8*/ 	.word	0x000000ff
        /*03dc*/ 	.word	0x00000000
        /*03e0*/ 	.short	0x010a
        /*03e2*/ 	.byte	0x05
	.zero		1


	//   ....[48]....
        /*03e4*/ 	.word	0x000024a0
        /*03e8*/ 	.word	0x000000ff
        /*03ec*/ 	.word	0x00000000
        /*03f0*/ 	.short	0x010a
        /*03f2*/ 	.byte	0x05
	.zero		1


	//   ....[49]....
        /*03f4*/ 	.word	0x00002530
        /*03f8*/ 	.word	0x000000ff
        /*03fc*/ 	.word	0x00000000
        /*0400*/ 	.short	0x010a
        /*0402*/ 	.byte	0x05
	.zero		1


	//   ....[50]....
        /*0404*/ 	.word	0x000025c0
        /*0408*/ 	.word	0x000000ff
        /*040c*/ 	.word	0x00000000
        /*0410*/ 	.short	0x010a
        /*0412*/ 	.byte	0x05
	.zero		1


	//   ....[51]....
        /*0414*/ 	.word	0x00002660
        /*0418*/ 	.word	0x00000000
        /*041c*/ 	.word	0x00000000
        /*0420*/ 	.short	0x010a
        /*0422*/ 	.byte	0xff
	.zero		1


	//   ....[52]....
        /*0424*/ 	.word	0x00002780
        /*0428*/ 	.word	0x00000000
        /*042c*/ 	.word	0x000000f0
        /*0430*/ 	.short	0x010a
        /*0432*/ 	.byte	0xff
	.zero		1


	//   ....[53]....
        /*0434*/ 	.word	0x000027e0
        /*0438*/ 	.word	0x00000004
        /*043c*/ 	.word	0x00000000
        /*0440*/ 	.short	0x0101
        /*0442*/ 	.byte	0xff
	.zero		1


	//   ....[54]....
        /*0444*/ 	.word	0x00002800
        /*0448*/ 	.word	0x000000ff
        /*044c*/ 	.word	0x000000a0
        /*0450*/ 	.short	0x010a
        /*0452*/ 	.byte	0x05
	.zero		1


	//   ....[55]....
        /*0454*/ 	.word	0x00002920
        /*0458*/ 	.word	0x00000000
        /*045c*/ 	.word	0x00000090
        /*0460*/ 	.short	0x010a
        /*0462*/ 	.byte	0xff
	.zero		1


	//   ....[56]....
        /*0464*/ 	.word	0x00002a30
        /*0468*/ 	.word	0x00000000
        /*046c*/ 	.word	0x00000000
        /*0470*/ 	.short	0x0101
        /*0472*/ 	.byte	0xff
	.zero		1


	//   ....[57]....
        /*0474*/ 	.word	0x00002ac0
        /*0478*/ 	.word	0x000000ff
        /*047c*/ 	.word	0x000000a0
        /*0480*/ 	.short	0x0106
        /*0482*/ 	.byte	0x05
	.zero		1


	//   ....[58]....
        /*0484*/ 	.word	0x00002ae0
        /*0488*/ 	.word	0x000000ff
        /*048c*/ 	.word	0x000000a0
        /*0490*/ 	.short	0x010a
        /*0492*/ 	.byte	0x05
	.zero		1


	//   ....[59]....
        /*0494*/ 	.word	0x00002b70
        /*0498*/ 	.word	0x000000ff
        /*049c*/ 	.word	0x000000a0
        /*04a0*/ 	.short	0x0106
        /*04a2*/ 	.byte	0x04
	.zero		1


	//   ....[60]....
        /*04a4*/ 	.word	0x00002bb0
        /*04a8*/ 	.word	0x00000000
        /*04ac*/ 	.word	0x000000a0
        /*04b0*/ 	.short	0x010a
        /*04b2*/ 	.byte	0xff
	.zero		1


	//   ....[61]....
        /*04b4*/ 	.word	0x000030f0
        /*04b8*/ 	.word	0x00000000
        /*04bc*/ 	.word	0x00000090
        /*04c0*/ 	.short	0x010a
        /*04c2*/ 	.byte	0xff
	.zero		1


	//   ....[62]....
        /*04c4*/ 	.word	0x000031f0
        /*04c8*/ 	.word	0x00000003
        /*04cc*/ 	.word	0x00000000
        /*04d0*/ 	.short	0x0101
        /*04d2*/ 	.byte	0xff
	.zero		1


	//   ....[63]....
        /*04d4*/ 	.word	0x00003200
        /*04d8*/ 	.word	0x000000ff
        /*04dc*/ 	.word	0x00000000
        /*04e0*/ 	.short	0x010a
        /*04e2*/ 	.byte	0x06
	.zero		1


	//   ....[64]....
        /*04e4*/ 	.word	0x00003280
        /*04e8*/ 	.word	0x000000ff
        /*04ec*/ 	.word	0x000000d0
        /*04f0*/ 	.short	0x010a
        /*04f2*/ 	.byte	0x07
	.zero		1


	//   ....[65]....
        /*04f4*/ 	.word	0x00003360
        /*04f8*/ 	.word	0x000000ff
        /*04fc*/ 	.word	0x00000000
        /*0500*/ 	.short	0x010a
        /*0502*/ 	.byte	0x06
	.zero		1


	//   ....[66]....
        /*0504*/ 	.word	0x00003490
        /*0508*/ 	.word	0x000000ff
        /*050c*/ 	.word	0x00000000
        /*0510*/ 	.short	0x010a
        /*0512*/ 	.byte	0x1a
	.zero		1


	//   ....[67]....
        /*0514*/ 	.word	0x00003730
        /*0518*/ 	.word	0x000000ff
        /*051c*/ 	.word	0x00000000
        /*0520*/ 	.short	0x010a
        /*0522*/ 	.byte	0x06
	.zero		1


	//   ....[68]....
        /*0524*/ 	.word	0x000037c0
        /*0528*/ 	.word	0x000000ff
        /*052c*/ 	.word	0x00000000
        /*0530*/ 	.short	0x010a
        /*0532*/ 	.byte	0x06
	.zero		1


	//   ....[69]....
        /*0534*/ 	.word	0x00003850
        /*0538*/ 	.word	0x000000ff
        /*053c*/ 	.word	0x00000000
        /*0540*/ 	.short	0x010a
        /*0542*/ 	.byte	0x06
	.zero		1


	//   ....[70]....
        /*0544*/ 	.word	0x000038e0
        /*0548*/ 	.word	0x000000ff
        /*054c*/ 	.word	0x00000000
        /*0550*/ 	.short	0x010a
        /*0552*/ 	.byte	0x07
	.zero		1


	//   ....[71]....
        /*0554*/ 	.word	0x00003d20
        /*0558*/ 	.word	0x00000000
        /*055c*/ 	.word	0x00000090
        /*0560*/ 	.short	0x010a
        /*0562*/ 	.byte	0xff
	.zero		1


	//   ....[72]....
        /*0564*/ 	.word	0x00003e10
        /*0568*/ 	.word	0x00000000
        /*056c*/ 	.word	0x00000000
        /*0570*/ 	.short	0x0101
        /*0572*/ 	.byte	0xff
	.zero		1


	//   ....[73]....
        /*0574*/ 	.word	0x00004130
        /*0578*/ 	.word	0x000000ff
        /*057c*/ 	.word	0x00000088
        /*0580*/ 	.short	0x010a
        /*0582*/ 	.byte	0x06
	.zero		1


	//   ....[74]....
        /*0584*/ 	.word	0x000042b0
        /*0588*/ 	.word	0x000000ff
        /*058c*/ 	.word	0x00000078
        /*0590*/ 	.short	0x010a
        /*0592*/ 	.byte	0x06
	.zero		1


	//   ....[75]....
        /*0594*/ 	.word	0x000045e0
        /*0598*/ 	.word	0x000000ff
        /*059c*/ 	.word	0x00000070
        /*05a0*/ 	.short	0x010b
        /*05a2*/ 	.byte	0x06
	.zero		1


	//   ....[76]....
        /*05a4*/ 	.word	0x00004600
        /*05a8*/ 	.word	0x000000ff
        /*05ac*/ 	.word	0x00000000
        /*05b0*/ 	.short	0x0101
        /*05b2*/ 	.byte	0x25
	.zero		1


	//   ....[77]....
        /*05b4*/ 	.word	0x00004640
        /*05b8*/ 	.word	0x00000000
        /*05bc*/ 	.word	0x00000078
        /*05c0*/ 	.short	0x010a
        /*05c2*/ 	.byte	0xff
	.zero		1


	//   ....[78]....
        /*05c4*/ 	.word	0x000049a0
        /*05c8*/ 	.word	0x00000000
        /*05cc*/ 	.word	0x00000090
        /*05d0*/ 	.short	0x010a
        /*05d2*/ 	.byte	0xff
	.zero		1


	//   ....[79]....
        /*05d4*/ 	.word	0x00004ab0
        /*05d8*/ 	.word	0x00000000
        /*05dc*/ 	.word	0x00000000
        /*05e0*/ 	.short	0x0101
        /*05e2*/ 	.byte	0xff
	.zero		1


	//   ....[80]....
        /*05e4*/ 	.word	0x00005460
        /*05e8*/ 	.word	0x000000ff
        /*05ec*/ 	.word	0x00000070
        /*05f0*/ 	.short	0x010a
        /*05f2*/ 	.byte	0x2b
	.zero		1


	//   ....[81]....
        /*05f4*/ 	.word	0x00005480
        /*05f8*/ 	.word	0x0000005c
        /*05fc*/ 	.word	0x000000b0
        /*0600*/ 	.short	0x010a
        /*0602*/ 	.byte	0xff
	.zero		1


	//   ....[82]....
        /*0604*/ 	.word	0x000055d0
        /*0608*/ 	.word	0x000000ff
        /*060c*/ 	.word	0x00000070
        /*0610*/ 	.short	0x010a
        /*0612*/ 	.byte	0x2b
	.zero		1


	//   ....[83]....
        /*0614*/ 	.word	0x000056b0
        /*0618*/ 	.word	0x000000ff
        /*061c*/ 	.word	0x00000000
        /*0620*/ 	.short	0x0101
        /*0622*/ 	.byte	0x04
	.zero		1


	//   ....[84]....
        /*0624*/ 	.word	0x00005710
        /*0628*/ 	.word	0x0000005c
        /*062c*/ 	.word	0x000000b0
        /*0630*/ 	.short	0x010a
        /*0632*/ 	.byte	0xff
	.zero		1


	//   ....[85]....
        /*0634*/ 	.word	0x00005a70
        /*0638*/ 	.word	0x000000ff
        /*063c*/ 	.word	0x00000000
        /*0640*/ 	.short	0x0101
        /*0642*/ 	.byte	0x05
	.zero		1


	//   ....[86]....
        /*0644*/ 	.word	0x000063e0
        /*0648*/ 	.word	0x00000003
        /*064c*/ 	.word	0x00000100
        /*0650*/ 	.short	0x010a
        /*0652*/ 	.byte	0xff
	.zero		1


	//   ....[87]....
        /*0654*/ 	.word	0x00006440
        /*0658*/ 	.word	0x00000002
        /*065c*/ 	.word	0x00000038
        /*0660*/ 	.short	0x010a
        /*0662*/ 	.byte	0xff
	.zero		1


	//   ....[88]....
        /*0664*/ 	.word	0x000064a0
        /*0668*/ 	.word	0x00000002
        /*066c*/ 	.word	0x00000038
        /*0670*/ 	.short	0x010a
        /*0672*/ 	.byte	0xff
	.zero		1


	//   ....[89]....
        /*0674*/ 	.word	0x000064f0
        /*0678*/ 	.word	0x00000002
        /*067c*/ 	.word	0x00000090
        /*0680*/ 	.short	0x010a
        /*0682*/ 	.byte	0xff
	.zero		1


	//   ....[90]....
        /*0684*/ 	.word	0x00006550
        /*0688*/ 	.word	0x00000000
        /*068c*/ 	.word	0x00000000
        /*0690*/ 	.short	0x010a
        /*0692*/ 	.byte	0xff
	.zero		1


	//   ....[91]....
        /*0694*/ 	.word	0x000065b0
        /*0698*/ 	.word	0x00000000
        /*069c*/ 	.word	0x00000000
        /*06a0*/ 	.short	0x010a
        /*06a2*/ 	.byte	0xff
	.zero		1


	//   ....[92]....
        /*06a4*/ 	.word	0x00006610
        /*06a8*/ 	.word	0x00000000
        /*06ac*/ 	.word	0x00000000
        /*06b0*/ 	.short	0x010a
        /*06b2*/ 	.byte	0xff
	.zero		1


	//   ....[93]....
        /*06b4*/ 	.word	0x00006670
        /*06b8*/ 	.word	0x00000000
        /*06bc*/ 	.word	0x00000000
        /*06c0*/ 	.short	0x010a
        /*06c2*/ 	.byte	0xff
	.zero		1


	//   ....[94]....
        /*06c4*/ 	.word	0x000066d0
        /*06c8*/ 	.word	0x00000000
        /*06cc*/ 	.word	0x00000000
        /*06d0*/ 	.short	0x010a
        /*06d2*/ 	.byte	0xff
	.zero		1


	//   ....[95]....
        /*06d4*/ 	.word	0x00006730
        /*06d8*/ 	.word	0x00000000
        /*06dc*/ 	.word	0x00000000
        /*06e0*/ 	.short	0x010a
        /*06e2*/ 	.byte	0xff
	.zero		1


	//   ....[96]....
        /*06e4*/ 	.word	0x00006780
        /*06e8*/ 	.word	0x00000000
        /*06ec*/ 	.word	0x000000f0
        /*06f0*/ 	.short	0x010a
        /*06f2*/ 	.byte	0xff
	.zero		1


	//   ....[97]....
        /*06f4*/ 	.word	0x000067e0
        /*06f8*/ 	.word	0x00000000
        /*06fc*/ 	.word	0x000000a0
        /*0700*/ 	.short	0x010a
        /*0702*/ 	.byte	0xff
	.zero		1


	//   ....[98]....
        /*0704*/ 	.word	0x00006830
        /*0708*/ 	.word	0x00000000
        /*070c*/ 	.word	0x00000090
        /*0710*/ 	.short	0x010a
        /*0712*/ 	.byte	0xff
	.zero		1


	//   ....[99]....
        /*0714*/ 	.word	0x00006890
        /*0718*/ 	.word	0x00000000
        /*071c*/ 	.word	0x000000a0
        /*0720*/ 	.short	0x010a
        /*0722*/ 	.byte	0xff
	.zero		1


	//   ....[100]....
        /*0724*/ 	.word	0x000068e0
        /*0728*/ 	.word	0x00000000
        /*072c*/ 	.word	0x00000090
        /*0730*/ 	.short	0x010a
        /*0732*/ 	.byte	0xff
	.zero		1


	//   ....[101]....
        /*0734*/ 	.word	0x00006940
        /*0738*/ 	.word	0x00000003
        /*073c*/ 	.word	0x000000d0
        /*0740*/ 	.short	0x010a
        /*0742*/ 	.byte	0xff
	.zero		1


	//   ....[102]....
        /*0744*/ 	.word	0x000069a0
        /*0748*/ 	.word	0x00000000
        /*074c*/ 	.word	0x00000000
        /*0750*/ 	.short	0x010a
        /*0752*/ 	.byte	0xff
	.zero		1


	//   ....[103]....
        /*0754*/ 	.word	0x00006a00
        /*0758*/ 	.word	0x00000000
        /*075c*/ 	.word	0x00000000
        /*0760*/ 	.short	0x010a
        /*0762*/ 	.byte	0xff
	.zero		1


	//   ....[104]....
        /*0764*/ 	.word	0x00006a60
        /*0768*/ 	.word	0x00000000
        /*076c*/ 	.word	0x00000000
        /*0770*/ 	.short	0x010a
        /*0772*/ 	.byte	0xff
	.zero		1


	//   ....[105]....
        /*0774*/ 	.word	0x00006ac0
        /*0778*/ 	.word	0x00000000
        /*077c*/ 	.word	0x00000000
        /*0780*/ 	.short	0x010a
        /*0782*/ 	.byte	0xff
	.zero		1


	//   ....[106]....
        /*0784*/ 	.word	0x00006b20
        /*0788*/ 	.word	0x00000000
        /*078c*/ 	.word	0x00000000
        /*0790*/ 	.short	0x010a
        /*0792*/ 	.byte	0xff
	.zero		1


	//   ....[107]....
        /*0794*/ 	.word	0x00006b70
        /*0798*/ 	.word	0x00000000
        /*079c*/ 	.word	0x00000090
        /*07a0*/ 	.short	0x010a
        /*07a2*/ 	.byte	0xff
	.zero		1


	//   ....[108]....
        /*07a4*/ 	.word	0x00006bd0
        /*07a8*/ 	.word	0x00000000
        /*07ac*/ 	.word	0x00000088
        /*07b0*/ 	.short	0x010a
        /*07b2*/ 	.byte	0xff
	.zero		1


	//   ....[109]....
        /*07b4*/ 	.word	0x00006c30
        /*07b8*/ 	.word	0x00000003
        /*07bc*/ 	.word	0x00000078
        /*07c0*/ 	.short	0x010a
        /*07c2*/ 	.byte	0xff
	.zero		1


	//   ....[110]....
        /*07c4*/ 	.word	0x00006c80
        /*07c8*/ 	.word	0x00000000
        /*07cc*/ 	.word	0x00000090
        /*07d0*/ 	.short	0x010a
        /*07d2*/ 	.byte	0xff
	.zero		1


	//   ....[111]....
        /*07d4*/ 	.word	0x00006ce0
        /*07d8*/ 	.word	0x00000000
        /*07dc*/ 	.word	0x00000070
        /*07e0*/ 	.short	0x010a
        /*07e2*/ 	.byte	0xff
	.zero		1


	//   ....[112]....
        /*07e4*/ 	.word	0x00006d30
        /*07e8*/ 	.word	0x0000005c
        /*07ec*/ 	.word	0x000000b0
        /*07f0*/ 	.short	0x010a
        /*07f2*/ 	.byte	0xff
	.zero		1


	//----- nvinfo : EIATTR_NUM_MBARRIERS
	.align		4
.L_47:
        /*07f4*/ 	.byte	0x03, 0x38
        /*07f6*/ 	.short	0x0022


	//----- nvinfo : EIATTR_EXIT_INSTR_OFFSETS
	.align		4
        /*07f8*/ 	.byte	0x04, 0x1c
        /*07fa*/ 	.short	(.L_49 - .L_48)


	//   ....[0]....
.L_48:
        /*07fc*/ 	.word	0x00002690


	//   ....[1]....
        /*0800*/ 	.word	0x00002b80


	//   ....[2]....
        /*0804*/ 	.word	0x00002be0


	//   ....[3]....
        /*0808*/ 	.word	0x00003b40


	//   ....[4]....
        /*080c*/ 	.word	0x00004670


	//   ....[5]....
        /*0810*/ 	.word	0x000046b0


	//   ....[6]....
        /*0814*/ 	.word	0x000063d0


	//----- nvinfo : EIATTR_MAX_THREADS
	.align		4
.L_49:
        /*0818*/ 	.byte	0x04, 0x05
        /*081a*/ 	.short	(.L_51 - .L_50)
.L_50:
        /*081c*/ 	.word	0x00000100
        /*0820*/ 	.word	0x00000001
        /*0824*/ 	.word	0x00000001


	//----- nvinfo : EIATTR_CRS_STACK_SIZE
	.align		4
.L_51:
        /*0828*/ 	.byte	0x04, 0x1e
        /*082a*/ 	.short	(.L_53 - .L_52)
.L_52:
        /*082c*/ 	.word	0x00000000


	//----- nvinfo : EIATTR_CBANK_PARAM_SIZE
	.align		4
.L_53:
        /*0830*/ 	.byte	0x03, 0x19
        /*0832*/ 	.short	0x0800


	//----- nvinfo : EIATTR_PARAM_CBANK
	.align		4
        /*0834*/ 	.byte	0x04, 0x0a
        /*0836*/ 	.short	(.L_55 - .L_54)
	.align		4
.L_54:
        /*0838*/ 	.word	index@(.nv.constant0._ZN7cutlass13device_kernelINS_4gemm6kernel13GemmUniversalIN4cute5tupleIJiiiiEEENS1_10collective13CollectiveMmaINS1_35MainloopSm100TmaUmmaWarpSpecializedILi7ELi2ELi4ENS5_IJNS4_1CILi1EEESB_SB_EEEEENS5_IJNSA_ILi64EEESE_NSA_ILi128EEEEEEaNS5_IJlSB_lEEEaSH_NS4_8TiledMMAINS4_8MMA_AtomIJNS4_15SM100_MMA_S8_SSIaaiLi64ELi64ELNS4_4UMMA5MajorE0ELSM_0ELNSL_8SaturateE0EEEEEENS4_6LayoutISC_NS5_IJNSA_ILi0EEESR_SR_EEEEENS5_IJNS4_10UnderscoreESU_SU_EEEEENS4_13SM90_TMA_LOADENS4_14ComposedLayoutINS4_7SwizzleILi3ELi4ELi3EEENS4_18smem_ptr_flag_bitsILi8EEENSQ_INS5_IJNSA_ILi8EEESF_EEENS5_IJSF_SB_EEEEEEEvNS4_8identityESX_S17_vS18_EENS_8epilogue10collective18CollectiveEpilogueINS1A_23Sm100TmaWarpSpecializedILi1ELi1ELi32ELb0ELb0EEEJSG_NS5_IJNSQ_ISE_SB_EES1F_EEEaSH_aSH_NS1A_6fusion15FusionCallbacksIS1E_NS1H_17LinearCombinationIaiaiLNS_15FloatRoundStyleE2EEESG_S1G_JEEENS4_5SM1004TMEM4LOAD26SM100_TMEM_LOAD_16dp32b32xESX_NSY_INSZ_ILi2ELi4ELi3EEES12_NSQ_INS5_IJS13_SE_EEENS5_IJSE_SB_EEEEEEENS4_39AutoVectorizingCopyWithAssumedAlignmentILi128EEENS4_14SM90_TMA_STOREES1V_S1X_S1X_EEEvvEEEEvNT_6ParamsE)
        /*083c*/ 	.short	0x0380
        /*083e*/ 	.short	0x0800


	//----- nvinfo : EIATTR_SW_WAR
	.align		4
.L_55:
        /*0840*/ 	.byte	0x04, 0x36
        /*0842*/ 	.short	(.L_57 - .L_56)
.L_56:
        /*0844*/ 	.word	0x00000008
.L_57:


//--------------------- .nv.callgraph             --------------------------
	.section	.nv.callgraph,"",@"SHT_CUDA_CALLGRAPH"
	.align	4
	.sectionentsize	8
	.align		4
        /*0000*/ 	.word	0x00000000
	.align		4
        /*0004*/ 	.word	0xffffffff
	.align		4
        /*0008*/ 	.word	index@(_ZN7cutlass13device_kernelINS_4gemm6kernel13GemmUniversalIN4cute5tupleIJiiiiEEENS1_10collective13CollectiveMmaINS1_35MainloopSm100TmaUmmaWarpSpecializedILi7ELi2ELi4ENS5_IJNS4_1CILi1EEESB_SB_EEEEENS5_IJNSA_ILi64EEESE_NSA_ILi128EEEEEEaNS5_IJlSB_lEEEaSH_NS4_8TiledMMAINS4_8MMA_AtomIJNS4_15SM100_MMA_S8_SSIaaiLi64ELi64ELNS4_4UMMA5MajorE0ELSM_0ELNSL_8SaturateE0EEEEEENS4_6LayoutISC_NS5_IJNSA_ILi0EEESR_SR_EEEEENS5_IJNS4_10UnderscoreESU_SU_EEEEENS4_13SM90_TMA_LOADENS4_14ComposedLayoutINS4_7SwizzleILi3ELi4ELi3EEENS4_18smem_ptr_flag_bitsILi8EEENSQ_INS5_IJNSA_ILi8EEESF_EEENS5_IJSF_SB_EEEEEEEvNS4_8identityESX_S17_vS18_EENS_8epilogue10collective18CollectiveEpilogueINS1A_23Sm100TmaWarpSpecializedILi1ELi1ELi32ELb0ELb0EEEJSG_NS5_IJNSQ_ISE_SB_EES1F_EEEaSH_aSH_NS1A_6fusion15FusionCallbacksIS1E_NS1H_17LinearCombinationIaiaiLNS_15FloatRoundStyleE2EEESG_S1G_JEEENS4_5SM1004TMEM4LOAD26SM100_TMEM_LOAD_16dp32b32xESX_NSY_INSZ_ILi2ELi4ELi3EEES12_NSQ_INS5_IJS13_SE_EEENS5_IJSE_SB_EEEEEEENS4_39AutoVectorizingCopyWithAssumedAlignmentILi128EEENS4_14SM90_TMA_STOREES1V_S1X_S1X_EEEvvEEEEvNT_6ParamsE)
	.align		4
        /*000c*/ 	.word	index@(__assertfail)
	.align		4
        /*0010*/ 	.word	0x00000000
	.align		4
        /*0014*/ 	.word	0xfffffffe
	.align		4
        /*0018*/ 	.word	0x00000000
	.align		4
        /*001c*/ 	.word	0xfffffffd
	.align		4
        /*0020*/ 	.word	0x00000000
	.align		4
        /*0024*/ 	.word	0xfffffffc


//--------------------- .nv.constant4             --------------------------
	.section	.nv.constant4,"a",@progbits
	.align	8
	.align		8
.nv.constant4:
        /*0000*/ 	.dword	__assertfail
	.align		8
        /*0008*/ 	.dword	__unnamed_1
	.align		8
        /*0010*/ 	.dword	__unnamed_2
	.align		8
        /*0018*/ 	.dword	_ZN40_INTERNAL_850061fc_4_k_cu_1329320f_272284cuda3std3__45__cpo5beginE
	.align		8
        /*0020*/ 	.dword	_ZN40_INTERNAL_850061fc_4_k_cu_1329320f_272284cuda3std3__45__cpo3endE
	.align		8
        /*0028*/ 	.dword	_ZN40_INTERNAL_850061fc_4_k_cu_1329320f_272284cuda3std3__45__cpo6cbeginE
	.align		8
        /*0030*/ 	.dword	_ZN40_INTERNAL_850061fc_4_k_cu_1329320f_272284cuda3std3__45__cpo4cendE
	.align		8
        /*0038*/ 	.dword	_ZN40_INTERNAL_850061fc_4_k_cu_1329320f_272284cuda3std3__442_GLOBAL__N__850061fc_4_k_cu_1329320f_272286ignoreE
	.align		8
        /*0040*/ 	.dword	_ZN40_INTERNAL_850061fc_4_k_cu_1329320f_272284cuda3std3__419piecewise_constructE
	.align		8
        /*0048*/ 	.dword	_ZN40_INTERNAL_850061fc_4_k_cu_1329320f_272284cuda3std3__48in_placeE
	.align		8
        /*0050*/ 	.dword	_ZN40_INTERNAL_850061fc_4_k_cu_1329320f_272284cuda3std6ranges3__45__cpo4swapE
	.align		8
        /*0058*/ 	.dword	_ZN40_INTERNAL_850061fc_4_k_cu_1329320f_272284cuda3std6ranges3__45__cpo9iter_moveE
	.align		8
        /*0060*/ 	.dword	_ZN40_INTERNAL_850061fc_4_k_cu_1329320f_272284cute7productE
	.align		8
        /*0068*/ 	.dword	_ZN40_INTERNAL_850061fc_4_k_cu_1329320f_272284cute1_E
	.align		8
        /*0070*/ 	.dword	$str$25
	.align		8
        /*0078*/ 	.dword	$str$26
	.align		8
        /*0080*/ 	.dword	$str$27
	.align		8
        /*0088*/ 	.dword	$str$28


//--------------------- .text._ZN7cutlass13device_kernelINS_4gemm6kernel13GemmUniversalIN4cute5tupleIJiiiiEEENS1_10collective13CollectiveMmaINS1_35MainloopSm100TmaUmmaWarpSpecializedILi7ELi2ELi4ENS5_IJNS4_1CILi1EEESB_SB_EEEEENS5_IJNSA_ILi64EEESE_NSA_ILi128EEEEEEaNS5_IJlSB_lEEEaSH_NS4_8TiledMMAINS4_8MMA_AtomIJNS4_15SM100_MMA_S8_SSIaaiLi64ELi64ELNS4_4UMMA5MajorE0ELSM_0ELNSL_8SaturateE0EEEEEENS4_6LayoutISC_NS5_IJNSA_ILi0EEESR_SR_EEEEENS5_IJNS4_10UnderscoreESU_SU_EEEEENS4_13SM90_TMA_LOADENS4_14ComposedLayoutINS4_7SwizzleILi3ELi4ELi3EEENS4_18smem_ptr_flag_bitsILi8EEENSQ_INS5_IJNSA_ILi8EEESF_EEENS5_IJSF_SB_EEEEEEEvNS4_8identityESX_S17_vS18_EENS_8epilogue10collective18CollectiveEpilogueINS1A_23Sm100TmaWarpSpecializedILi1ELi1ELi32ELb0ELb0EEEJSG_NS5_IJNSQ_ISE_SB_EES1F_EEEaSH_aSH_NS1A_6fusion15FusionCallbacksIS1E_NS1H_17LinearCombinationIaiaiLNS_15FloatRoundStyleE2EEESG_S1G_JEEENS4_5SM1004TMEM4LOAD26SM100_TMEM_LOAD_16dp32b32xESX_NSY_INSZ_ILi2ELi4ELi3EEES12_NSQ_INS5_IJS13_SE_EEENS5_IJSE_SB_EEEEEEENS4_39AutoVectorizingCopyWithAssumedAlignmentILi128EEENS4_14SM90_TMA_STOREES1V_S1X_S1X_EEEvvEEEEvNT_6ParamsE --------------------------
	.section	.text._ZN7cutlass13device_kernelINS_4gemm6kernel13GemmUniversalIN4cute5tupleIJiiiiEEENS1_10collective13CollectiveMmaINS1_35MainloopSm100TmaUmmaWarpSpecializedILi7ELi2ELi4ENS5_IJNS4_1CILi1EEESB_SB_EEEEENS5_IJNSA_ILi64EEESE_NSA_ILi128EEEEEEaNS5_IJlSB_lEEEaSH_NS4_8TiledMMAINS4_8MMA_AtomIJNS4_15SM100_MMA_S8_SSIaaiLi64ELi64ELNS4_4UMMA5MajorE0ELSM_0ELNSL_8SaturateE0EEEEEENS4_6LayoutISC_NS5_IJNSA_ILi0EEESR_SR_EEEEENS5_IJNS4_10UnderscoreESU_SU_EEEEENS4_13SM90_TMA_LOADENS4_14ComposedLayoutINS4_7SwizzleILi3ELi4ELi3EEENS4_18smem_ptr_flag_bitsILi8EEENSQ_INS5_IJNSA_ILi8EEESF_EEENS5_IJSF_SB_EEEEEEEvNS4_8identityESX_S17_vS18_EENS_8epilogue10collective18CollectiveEpilogueINS1A_23Sm100TmaWarpSpecializedILi1ELi1ELi32ELb0ELb0EEEJSG_NS5_IJNSQ_ISE_SB_EES1F_EEEaSH_aSH_NS1A_6fusion15FusionCallbacksIS1E_NS1H_17LinearCombinationIaiaiLNS_15FloatRoundStyleE2EEESG_S1G_JEEENS4_5SM1004TMEM4LOAD26SM100_TMEM_LOAD_16dp32b32xESX_NSY_INSZ_ILi2ELi4ELi3EEES12_NSQ_INS5_IJS13_SE_EEENS5_IJSE_SB_EEEEEEENS4_39AutoVectorizingCopyWithAssumedAlignmentILi128EEENS4_14SM90_TMA_STOREES1V_S1X_S1X_EEEvvEEEEvNT_6ParamsE,"ax",@progbits
	.align	128
.text._ZN7cutlass13device_kernelINS_4gemm6kernel13GemmUniversalIN4cute5tupleIJiiiiEEENS1_10collective13CollectiveMmaINS1_35MainloopSm100TmaUmmaWarpSpecializedILi7ELi2ELi4ENS5_IJNS4_1CILi1EEESB_SB_EEEEENS5_IJNSA_ILi64EEESE_NSA_ILi128EEEEEEaNS5_IJlSB_lEEEaSH_NS4_8TiledMMAINS4_8MMA_AtomIJNS4_15SM100_MMA_S8_SSIaaiLi64ELi64ELNS4_4UMMA5MajorE0ELSM_0ELNSL_8SaturateE0EEEEEENS4_6LayoutISC_NS5_IJNSA_ILi0EEESR_SR_EEEEENS5_IJNS4_10UnderscoreESU_SU_EEEEENS4_13SM90_TMA_LOADENS4_14ComposedLayoutINS4_7SwizzleILi3ELi4ELi3EEENS4_18smem_ptr_flag_bitsILi8EEENSQ_INS5_IJNSA_ILi8EEESF_EEENS5_IJSF_SB_EEEEEEEvNS4_8identityESX_S17_vS18_EENS_8epilogue10collective18CollectiveEpilogueINS1A_23Sm100TmaWarpSpecializedILi1ELi1ELi32ELb0ELb0EEEJSG_NS5_IJNSQ_ISE_SB_EES1F_EEEaSH_aSH_NS1A_6fusion15FusionCallbacksIS1E_NS1H_17LinearCombinationIaiaiLNS_15FloatRoundStyleE2EEESG_S1G_JEEENS4_5SM1004TMEM4LOAD26SM100_TMEM_LOAD_16dp32b32xESX_NSY_INSZ_ILi2ELi4ELi3EEES12_NSQ_INS5_IJS13_SE_EEENS5_IJSE_SB_EEEEEEENS4_39AutoVectorizingCopyWithAssumedAlignmentILi128EEENS4_14SM90_TMA_STOREES1V_S1X_S1X_EEEvvEEEEvNT_6ParamsE:
        .type           _ZN7cutlass13device_kernelINS_4gemm6kernel13GemmUniversalIN4cute5tupleIJiiiiEEENS1_10collective13CollectiveMmaINS1_35MainloopSm100TmaUmmaWarpSpecializedILi7ELi2ELi4ENS5_IJNS4_1CILi1EEESB_SB_EEEEENS5_IJNSA_ILi64EEESE_NSA_ILi128EEEEEEaNS5_IJlSB_lEEEaSH_NS4_8TiledMMAINS4_8MMA_AtomIJNS4_15SM100_MMA_S8_SSIaaiLi64ELi64ELNS4_4UMMA5MajorE0ELSM_0ELNSL_8SaturateE0EEEEEENS4_6LayoutISC_NS5_IJNSA_ILi0EEESR_SR_EEEEENS5_IJNS4_10UnderscoreESU_SU_EEEEENS4_13SM90_TMA_LOADENS4_14ComposedLayoutINS4_7SwizzleILi3ELi4ELi3EEENS4_18smem_ptr_flag_bitsILi8EEENSQ_INS5_IJNSA_ILi8EEESF_EEENS5_IJSF_SB_EEEEEEEvNS4_8identityESX_S17_vS18_EENS_8epilogue10collective18CollectiveEpilogueINS1A_23Sm100TmaWarpSpecializedILi1ELi1ELi32ELb0ELb0EEEJSG_NS5_IJNSQ_ISE_SB_EES1F_EEEaSH_aSH_NS1A_6fusion15FusionCallbacksIS1E_NS1H_17LinearCombinationIaiaiLNS_15FloatRoundStyleE2EEESG_S1G_JEEENS4_5SM1004TMEM4LOAD26SM100_TMEM_LOAD_16dp32b32xESX_NSY_INSZ_ILi2ELi4ELi3EEES12_NSQ_INS5_IJS13_SE_EEENS5_IJSE_SB_EEEEEEENS4_39AutoVectorizingCopyWithAssumedAlignmentILi128EEENS4_14SM90_TMA_STOREES1V_S1X_S1X_EEEvvEEEEvNT_6ParamsE,@function
        .size           _ZN7cutlass13device_kernelINS_4gemm6kernel13GemmUniversalIN4cute5tupleIJiiiiEEENS1_10collective13CollectiveMmaINS1_35MainloopSm100TmaUmmaWarpSpecializedILi7ELi2ELi4ENS5_IJNS4_1CILi1EEESB_SB_EEEEENS5_IJNSA_ILi64EEESE_NSA_ILi128EEEEEEaNS5_IJlSB_lEEEaSH_NS4_8TiledMMAINS4_8MMA_AtomIJNS4_15SM100_MMA_S8_SSIaaiLi64ELi64ELNS4_4UMMA5MajorE0ELSM_0ELNSL_8SaturateE0EEEEEENS4_6LayoutISC_NS5_IJNSA_ILi0EEESR_SR_EEEEENS5_IJNS4_10UnderscoreESU_SU_EEEEENS4_13SM90_TMA_LOADENS4_14ComposedLayoutINS4_7SwizzleILi3ELi4ELi3EEENS4_18smem_ptr_flag_bitsILi8EEENSQ_INS5_IJNSA_ILi8EEESF_EEENS5_IJSF_SB_EEEEEEEvNS4_8identityESX_S17_vS18_EENS_8epilogue10collective18CollectiveEpilogueINS1A_23Sm100TmaWarpSpecializedILi1ELi1ELi32ELb0ELb0EEEJSG_NS5_IJNSQ_ISE_SB_EES1F_EEEaSH_aSH_NS1A_6fusion15FusionCallbacksIS1E_NS1H_17LinearCombinationIaiaiLNS_15FloatRoundStyleE2EEESG_S1G_JEEENS4_5SM1004TMEM4LOAD26SM100_TMEM_LOAD_16dp32b32xESX_NSY_INSZ_ILi2ELi4ELi3EEES12_NSQ_INS5_IJS13_SE_EEENS5_IJSE_SB_EEEEEEENS4_39AutoVectorizingCopyWithAssumedAlignmentILi128EEENS4_14SM90_TMA_STOREES1V_S1X_S1X_EEEvvEEEEvNT_6ParamsE,(.L_x_137 - _ZN7cutlass13device_kernelINS_4gemm6kernel13GemmUniversalIN4cute5tupleIJiiiiEEENS1_10collective13CollectiveMmaINS1_35MainloopSm100TmaUmmaWarpSpecializedILi7ELi2ELi4ENS5_IJNS4_1CILi1EEESB_SB_EEEEENS5_IJNSA_ILi64EEESE_NSA_ILi128EEEEEEaNS5_IJlSB_lEEEaSH_NS4_8TiledMMAINS4_8MMA_AtomIJNS4_15SM100_MMA_S8_SSIaaiLi64ELi64ELNS4_4UMMA5MajorE0ELSM_0ELNSL_8SaturateE0EEEEEENS4_6LayoutISC_NS5_IJNSA_ILi0EEESR_SR_EEEEENS5_IJNS4_10UnderscoreESU_SU_EEEEENS4_13SM90_TMA_LOADENS4_14ComposedLayoutINS4_7SwizzleILi3ELi4ELi3EEENS4_18smem_ptr_flag_bitsILi8EEENSQ_INS5_IJNSA_ILi8EEESF_EEENS5_IJSF_SB_EEEEEEEvNS4_8identityESX_S17_vS18_EENS_8epilogue10collective18CollectiveEpilogueINS1A_23Sm100TmaWarpSpecializedILi1ELi1ELi32ELb0ELb0EEEJSG_NS5_IJNSQ_ISE_SB_EES1F_EEEaSH_aSH_NS1A_6fusion15FusionCallbacksIS1E_NS1H_17LinearCombinationIaiaiLNS_15FloatRoundStyleE2EEESG_S1G_JEEENS4_5SM1004TMEM4LOAD26SM100_TMEM_LOAD_16dp32b32xESX_NSY_INSZ_ILi2ELi4ELi3EEES12_NSQ_INS5_IJS13_SE_EEENS5_IJSE_SB_EEEEEEENS4_39AutoVectorizingCopyWithAssumedAlignmentILi128EEENS4_14SM90_TMA_STOREES1V_S1X_S1X_EEEvvEEEEvNT_6ParamsE)
        .other          _ZN7cutlass13device_kernelINS_4gemm6kernel13GemmUniversalIN4cute5tupleIJiiiiEEENS1_10collective13CollectiveMmaINS1_35MainloopSm100TmaUmmaWarpSpecializedILi7ELi2ELi4ENS5_IJNS4_1CILi1EEESB_SB_EEEEENS5_IJNSA_ILi64EEESE_NSA_ILi128EEEEEEaNS5_IJlSB_lEEEaSH_NS4_8TiledMMAINS4_8MMA_AtomIJNS4_15SM100_MMA_S8_SSIaaiLi64ELi64ELNS4_4UMMA5MajorE0ELSM_0ELNSL_8SaturateE0EEEEEENS4_6LayoutISC_NS5_IJNSA_ILi0EEESR_SR_EEEEENS5_IJNS4_10UnderscoreESU_SU_EEEEENS4_13SM90_TMA_LOADENS4_14ComposedLayoutINS4_7SwizzleILi3ELi4ELi3EEENS4_18smem_ptr_flag_bitsILi8EEENSQ_INS5_IJNSA_ILi8EEESF_EEENS5_IJSF_SB_EEEEEEEvNS4_8identityESX_S17_vS18_EENS_8epilogue10collective18CollectiveEpilogueINS1A_23Sm100TmaWarpSpecializedILi1ELi1ELi32ELb0ELb0EEEJSG_NS5_IJNSQ_ISE_SB_EES1F_EEEaSH_aSH_NS1A_6fusion15FusionCallbacksIS1E_NS1H_17LinearCombinationIaiaiLNS_15FloatRoundStyleE2EEESG_S1G_JEEENS4_5SM1004TMEM4LOAD26SM100_TMEM_LOAD_16dp32b32xESX_NSY_INSZ_ILi2ELi4ELi3EEES12_NSQ_INS5_IJS13_SE_EEENS5_IJSE_SB_EEEEEEENS4_39AutoVectorizingCopyWithAssumedAlignmentILi128EEENS4_14SM90_TMA_STOREES1V_S1X_S1X_EEEvvEEEEvNT_6ParamsE,@"STO_CUDA_ENTRY STV_DEFAULT"
_ZN7cutlass13device_kernelINS_4gemm6kernel13GemmUniversalIN4cute5tupleIJiiiiEEENS1_10collective13CollectiveMmaINS1_35MainloopSm100TmaUmmaWarpSpecializedILi7ELi2ELi4ENS5_IJNS4_1CILi1EEESB_SB_EEEEENS5_IJNSA_ILi64EEESE_NSA_ILi128EEEEEEaNS5_IJlSB_lEEEaSH_NS4_8TiledMMAINS4_8MMA_AtomIJNS4_15SM100_MMA_S8_SSIaaiLi64ELi64ELNS4_4UMMA5MajorE0ELSM_0ELNSL_8SaturateE0EEEEEENS4_6LayoutISC_NS5_IJNSA_ILi0EEESR_SR_EEEEENS5_IJNS4_10UnderscoreESU_SU_EEEEENS4_13SM90_TMA_LOADENS4_14ComposedLayoutINS4_7SwizzleILi3ELi4ELi3EEENS4_18smem_ptr_flag_bitsILi8EEENSQ_INS5_IJNSA_ILi8EEESF_EEENS5_IJSF_SB_EEEEEEEvNS4_8identityESX_S17_vS18_EENS_8epilogue10collective18CollectiveEpilogueINS1A_23Sm100TmaWarpSpecializedILi1ELi1ELi32ELb0ELb0EEEJSG_NS5_IJNSQ_ISE_SB_EES1F_EEEaSH_aSH_NS1A_6fusion15FusionCallbacksIS1E_NS1H_17LinearCombinationIaiaiLNS_15FloatRoundStyleE2EEESG_S1G_JEEENS4_5SM1004TMEM4LOAD26SM100_TMEM_LOAD_16dp32b32xESX_NSY_INSZ_ILi2ELi4ELi3EEES12_NSQ_INS5_IJS13_SE_EEENS5_IJSE_SB_EEEEEEENS4_39AutoVectorizingCopyWithAssumedAlignmentILi128EEENS4_14SM90_TMA_STOREES1V_S1X_S1X_EEEvvEEEEvNT_6ParamsE:
[----:B------:R-:W1:Y:S01]  /*0000*/  LDC R1, c[0x0][0x37c] ;  /* 0x0000df00ff017b82 */ /* 0x000e620000000800 */
[----:B------:R-:W2:Y:S01]  /*0010*/  S2R R103, SR_TID.X ;  /* 0x0000000000677919 */ /* 0x000ea20000002100 */
[----:B------:R-:W3:Y:S01]  /*0020*/  LDCU.64 UR4, c[0x0][0x890] ;  /* 0x00011200ff0477ac */ /* 0x000ee20008000a00 */
[----:B------:R-:W-:Y:S02]  /*0030*/  PRMT R98, RZ, 0x7610, R98 ;  /* 0x00007610ff627816 */ /* 0x000fe40000000062 */
[----:B------:R-:W-:Y:S01]  /*0040*/  ELECT P5, URZ, PT ;  /* 0x0000000000ff782f */ /* 0x000fe200038a0000 */
[----:B------:R-:W4:Y:S01]  /*0050*/  LDCU.64 UR40, c[0x0][0x358] ;  /* 0x00006b00ff2877ac */ /* 0x000f220008000a00 */
[----:B---3--:R-:W-:-:S04]  /*0060*/  UISETP.NE.U32.AND UP0, UPT, UR4, URZ, UPT ;  /* 0x000000ff0400728c */ /* 0x008fc8000bf05070 */
[----:B------:R-:W-:Y:S01]  /*0070*/  UISETP.NE.AND.EX UP0, UPT, UR5, URZ, UPT, UP0 ;  /* 0x000000ff0500728c */ /* 0x000fe2000bf05300 */
[----:B--2---:R-:W-:-:S05]  /*0080*/  SHF.R.U32.HI R106, RZ, 0x5, R103 ;  /* 0x00000005ff6a7819 */ /* 0x004fca0000011667 */
[----:B------:R-:W2:Y:S02]  /*0090*/  SHFL.IDX PT, R0, R106, RZ, 0x1f ;  /* 0x00001fff6a007589 */ /* 0x000ea400000e0000 */
[----:B--2---:R-:W-:Y:S01]  /*00a0*/  R2UR UR8, R0 ;  /* 0x00000000000872ca */ /* 0x004fe200000e0000 */
[----:B-1--4-:R-:W-:-:S14]  /*00b0*/  BRA.U UP0, `(.L_x_0) ;  /* 0x00000001002c7547 */ /* 0x012fdc000b800000 */
[----:B------:R-:W1:Y:S02]  /*00c0*/  LDCU.64 UR6, c[0x0][0x888] ;  /* 0x00011100ff0677ac */ /* 0x000e640008000a00 */
[----:B-1----:R-:W-:-:S04]  /*00d0*/  UISETP.NE.U32.AND UP0, UPT, UR6, URZ, UPT ;  /* 0x000000ff0600728c */ /* 0x002fc8000bf05070 */
[----:B------:R-:W-:-:S09]  /*00e0*/  UISETP.NE.AND.EX UP0, UPT, UR7, URZ, UPT, UP0 ;  /* 0x000000ff0700728c */ /* 0x000fd2000bf05300 */
[----:B------:R-:W-:Y:S05]  /*00f0*/  BRA.U !UP0, `(.L_x_1) ;  /* 0x0000000108107547 */ /* 0x000fea000b800000 */
[----:B------:R-:W1:Y:S02]  /*0100*/  LDC.64 R48, c[0x0][0x888] ;  /* 0x00022200ff307b82 */ /* 0x000e640000000a00 */
[----:B-1----:R1:W5:Y:S01]  /*0110*/  LDG.E R48, desc[UR40][R48.64] ;  /* 0x0000002830307981 */ /* 0x002362000c1e1900 */
[----:B------:R-:W-:Y:S01]  /*0120*/  HFMA2 R98, -RZ, RZ, 0, 5.9604644775390625e-08 ;  /* 0x00000001ff627431 */ /* 0x000fe200000001ff */
[----:B------:R-:W-:Y:S05]  /*0130*/  BRA `(.L_x_0) ;  /* 0x00000000000c7947 */ /* 0x000fea0003800000 */
.L_x_1:
[----:B------:R-:W1:Y:S01]  /*0140*/  LDCU UR6, c[0x0][0x880] ;  /* 0x00011000ff0677ac */ /* 0x000e620008000800 */
[----:B------:R-:W-:Y:S01]  /*0150*/  HFMA2 R98, -RZ, RZ, 0, 5.9604644775390625e-08 ;  /* 0x00000001ff627431 */ /* 0x000fe200000001ff */
[----:B-1----:R-:W-:-:S07]  /*0160*/  MOV R48, UR6 ;  /* 0x0000000600307c02 */ /* 0x002fce0008000f00 */
.L_x_0:
[----:B------:R-:W2:Y:S02]  /*0170*/  LDCU.64 UR6, c[0x0][0x8b0] ;  /* 0x00011600ff0677ac */ /* 0x000ea40008000a00 */
[----:B--2---:R-:W-:-:S04]  /*0180*/  UISETP.NE.U32.AND UP0, UPT, UR6, URZ, UPT ;  /* 0x000000ff0600728c */ /* 0x004fc8000bf05070 */
[----:B------:R-:W-:-:S09]  /*0190*/  UISETP.NE.AND.EX UP0, UPT, UR7, URZ, UPT, UP0 ;  /* 0x000000ff0700728c */ /* 0x000fd2000bf05300 */
[----:B------:R-:W-:Y:S05]  /*01a0*/  BRA.U UP0, `(.L_x_2) ;  /* 0x0000000100247547 */ /* 0x000fea000b800000 */
[----:B------:R-:W2:Y:S02]  /*01b0*/  LDCU.64 UR6, c[0x0][0x8a8] ;  /* 0x00011500ff0677ac */ /* 0x000ea40008000a00 */
[----:B--2---:R-:W-:-:S04]  /*01c0*/  UISETP.NE.U32.AND UP0, UPT, UR6, URZ, UPT ;  /* 0x000000ff0600728c */ /* 0x004fc8000bf05070 */
[----:B------:R-:W-:-:S09]  /*01d0*/  UISETP.NE.AND.EX UP0, UPT, UR7, URZ, UPT, UP0 ;  /* 0x000000ff0700728c */ /* 0x000fd2000bf05300 */
[----:B------:R-:W-:Y:S05]  /*01e0*/  BRA.U !UP0, `(.L_x_3) ;  /* 0x00000001080c7547 */ /* 0x000fea000b800000 */
[----:B------:R-:W2:Y:S02]  /*01f0*/  LDC.64 R2, c[0x0][0x8a8] ;  /* 0x00022a00ff027b82 */ /* 0x000ea40000000a00 */
[----:B--2---:R2:W5:Y:S01]  /*0200*/  LDG.E R47, desc[UR40][R2.64] ;  /* 0x00000028022f7981 */ /* 0x004562000c1e1900 */
[----:B------:R-:W-:Y:S05]  /*0210*/  BRA `(.L_x_2) ;  /* 0x0000000000087947 */ /* 0x000fea0003800000 */
.L_x_3:
[----:B------:R-:W2:Y:S02]  /*0220*/  LDCU UR6, c[0x0][0x8a0] ;  /* 0x00011400ff0677ac */ /* 0x000ea40008000800 */
[----:B--2---:R-:W-:Y:S02]  /*0230*/  MOV R47, UR6 ;  /* 0x00000006002f7c02 */ /* 0x004fe40008000f00 */
.L_x_2:
[----:B------:R-:W-:Y:S01]  /*0240*/  IMAD.U32 R0, RZ, RZ, UR8 ;  /* 0x00000008ff007e24 */ /* 0x000fe2000f8e00ff */
[----:B------:R-:W-:Y:S04]  /*0250*/  BSSY.RECONVERGENT B0, `(.L_x_4) ;  /* 0x000000c000007945 */ /* 0x000fe80003800200 */
[C---:B------:R-:W-:Y:S02]  /*0260*/  ISETP.NE.OR P1, PT, R0.reuse, 0x1, !P5 ;  /* 0x000000010000780c */ /* 0x040fe40006f25670 */
[----:B------:R-:W-:-:S11]  /*0270*/  ISETP.NE.OR P0, PT, R0, 0x3, !P5 ;  /* 0x000000030000780c */ /* 0x000fd60006f05670 */
[----:B------:R-:W-:Y:S05]  /*0280*/  @P1 BRA `(.L_x_5) ;  /* 0x0000000000201947 */ /* 0x000fea0003800000 */
[----:B------:R-:W3:Y:S02]  /*0290*/  LDCU.64 UR6, c[0x0][0x348] ;  /* 0x00006900ff0677ac */ /* 0x000ee40008000a00 */
[----:B---3--:R-:W-:Y:S02]  /*02a0*/  UIADD3 UR10, UP1, UPT, UR6, 0x80, URZ ;  /* 0x00000080060a7890 */ /* 0x008fe4000ff3e0ff */
[----:B------:R-:W-:Y:S02]  /*02b0*/  UIADD3 UR6, UP0, UPT, UR6, 0x180, URZ ;  /* 0x0000018006067890 */ /* 0x000fe4000ff1e0ff */
[----:B------:R-:W-:Y:S02]  /*02c0*/  UIADD3.X UR11, UPT, UPT, URZ, UR7, URZ, UP1, !UPT ;  /* 0x00000007ff0b7290 */ /* 0x000fe40008ffe4ff */
[----:B------:R-:W-:-:S07]  /*02d0*/  UIADD3.X UR7, UPT, UPT, URZ, UR7, URZ, UP0, !UPT ;  /* 0x00000007ff077290 */ /* 0x000fce00087fe4ff */
[----:B------:R3:W-:Y:S02]  /*02e0*/  UTMACCTL.PF [UR10] ;  /* 0x000000000a0079b9 */ /* 0x0007e40008040000 */
[----:B------:R3:W-:Y:S02]  /*02f0*/  UTMACCTL.PF [UR6] ;  /* 0x00000000060079b9 */ /* 0x0007e40008040000 */
[----:B---3--:R-:W-:Y:S01]  /*0300*/  NOP ;  /* 0x0000000000007918 */ /* 0x008fe20000000000 */
.L_x_5:
[----:B------:R-:W-:Y:S05]  /*0310*/  BSYNC.RECONVERGENT B0 ;  /* 0x0000000000007941 */ /* 0x000fea0003800200 */
.L_x_4:
[----:B------:R-:W-:Y:S04]  /*0320*/  BSSY.RECONVERGENT B0, `(.L_x_6) ;  /* 0x000000a000007945 */ /* 0x000fe80003800200 */
        /* <DEDUP_REMOVED lines=9> */
.L_x_7:
[----:B------:R-:W-:Y:S05]  /*03c0*/  BSYNC.RECONVERGENT B0 ;  /* 0x0000000000007941 */ /* 0x000fea0003800200 */
.L_x_6:
[----:B------:R-:W3:Y:S01]  /*03d0*/  LDCU.64 UR6, c[0x0][0x888] ;  /* 0x00011100ff0677ac */ /* 0x000ee20008000a00 */
[----:B------:R-:W-:Y:S02]  /*03e0*/  UISETP.EQ.U32.AND UP1, UPT, UR4, URZ, UPT ;  /* 0x000000ff0400728c */ /* 0x000fe4000bf22070 */
[----:B------:R-:W-:Y:S02]  /*03f0*/  UPLOP3.LUT UP2, UPT, UPT, UPT, UPT, 0x80, 0x8 ;  /* 0x000000000008789c */ /* 0x000fe40003f4f070 */
[----:B---3--:R-:W-:-:S04]  /*0400*/  UISETP.NE.U32.AND UP0, UPT, UR6, URZ, UPT ;  /* 0x000000ff0600728c */ /* 0x008fc8000bf05070 */
[----:B------:R-:W-:-:S04]  /*0410*/  UISETP.NE.AND.EX UP0, UPT, UR7, URZ, UPT, UP0 ;  /* 0x000000ff0700728c */ /* 0x000fc8000bf05300 */
[----:B------:R-:W-:-:S04]  /*0420*/  UISETP.EQ.OR.EX UP3, UPT, UR5, URZ, !UP0, UP1 ;  /* 0x000000ff0500728c */ /* 0x000fc8000c762710 */
[----:B------:R-:W-:-:S05]  /*0430*/  UP2UR UR44, UPR, URZ, 0x8 ;  /* 0x00000008ff2c7883 */ /* 0x000fca0008000000 */
[----:B------:R-:W-:Y:S07]  /*0440*/  BRA.U !UP3, `(.L_x_8) ;  /* 0x000000010b207547 */ /* 0x000fee000b800000 */
[----:B-----5:R-:W-:Y:S01]  /*0450*/  R2UR UR6, R48 ;  /* 0x00000000300672ca */ /* 0x020fe200000e0000 */
[----:B------:R-:W-:Y:S02]  /*0460*/  UISETP.NE.U32.AND UP2, UPT, UR4, URZ, UPT ;  /* 0x000000ff0400728c */ /* 0x000fe4000bf45070 */
[----:B------:R-:W-:Y:S02]  /*0470*/  USEL UR4, URZ, 0xffffffff, UP0 ;  /* 0xffffffffff047887 */ /* 0x000fe40008000000 */
[----:B------:R-:W-:-:S08]  /*0480*/  UISETP.NE.AND.EX UP2, UPT, UR5, URZ, UPT, UP2 ;  /* 0x000000ff0500728c */ /* 0x000fd0000bf45320 */
[----:B------:R-:W-:-:S04]  /*0490*/  UISETP.NE.AND UP1, UPT, UR6, URZ, UPT ;  /* 0x000000ff0600728c */ /* 0x000fc8000bf25270 */
[----:B------:R-:W-:-:S04]  /*04a0*/  @!UP2 USEL UR4, URZ, 0xffffffff, UP1 ;  /* 0xffffffffff04a887 */ /* 0x000fc80008800000 */
[----:B------:R-:W-:-:S04]  /*04b0*/  ULOP3.LUT UR4, UR4, 0x1, URZ, 0xc0, !UPT ;  /* 0x0000000104047892 */ /* 0x000fc8000f8ec0ff */
[----:B------:R-:W-:-:S11]  /*04c0*/  UISETP.NE.U32.AND UP2, UPT, UR4, 0x1, UPT ;  /* 0x000000010400788c */ /* 0x000fd6000bf45070 */
.L_x_8:
[----:B--2---:R-:W2:Y:S01]  /*04d0*/  SHFL.IDX PT, R2, R106, RZ, 0x1f ;  /* 0x00001fff6a027589 */ /* 0x004ea200000e0000 */
[----:B------:R-:W-:-:S04]  /*04e0*/  UISETP.NE.AND UP1, UPT, UR8, 0x2, UPT ;  /* 0x000000020800788c */ /* 0x000fc8000bf25270 */
[----:B------:R-:W-:Y:S01]  /*04f0*/  USEL UR13, URZ, 0x1, UP1 ;  /* 0x00000001ff0d7887 */ /* 0x000fe20008800000 */
[----:B--2---:R-:W-:-:S13]  /*0500*/  ISETP.NE.AND P0, PT, R2, RZ, PT ;  /* 0x000000ff0200720c */ /* 0x004fda0003f05270 */
[----:B------:R-:W-:Y:S05]  /*0510*/  @P0 BRA `(.L_x_9) ;  /* 0x0000000000600947 */ /* 0x000fea0003800000 */
[----:B------:R-:W2:Y:S01]  /*0520*/  S2UR UR5, SR_CgaCtaId ;  /* 0x00000000000579c3 */ /* 0x000ea20000008800 */
[----:B------:R-:W-:Y:S01]  /*0530*/  UMOV UR6, 0x400 ;  /* 0x0000040000067882 */ /* 0x000fe20000000000 */
[----:B------:R-:W-:Y:S01]  /*0540*/  UMOV UR4, 0x1 ;  /* 0x0000000100047882 */ /* 0x000fe20000000000 */
[----:B------:R-:W-:Y:S01]  /*0550*/  ELECT P0, URZ, PT ;  /* 0x0000000000ff782f */ /* 0x000fe20003800000 */
[----:B--2---:R-:W-:Y:S02]  /*0560*/  ULEA UR5, UR5, UR6, 0x18 ;  /* 0x0000000605057291 */ /* 0x004fe4000f8ec0ff */
[----:B------:R-:W-:-:S04]  /*0570*/  UIADD3 UR6, UPT, UPT, -UR4, 0x100000, URZ ;  /* 0x0010000004067890 */ /* 0x000fc8000fffe1ff */
[----:B------:R-:W-:Y:S02]  /*0580*/  USHF.L.U32 UR7, UR6, 0xb, URZ ;  /* 0x0000000b06077899 */ /* 0x000fe400080006ff */
[----:B------:R-:W-:Y:S01]  /*0590*/  USHF.L.U32 UR6, UR6, 0x1, URZ ;  /* 0x0000000106067899 */ /* 0x000fe200080006ff */
[----:B------:R-:W2:Y:S11]  /*05a0*/  FENCE.VIEW.ASYNC.S ;  /* 0x00000000000073c6 */ /* 0x000eb60000000000 */
[----:B--2---:R2:W3:Y:S01]  /*05b0*/  SYNCS.EXCH.64 URZ, [UR5], UR6 ;  /* 0x0000000605ff75b2 */ /* 0x0044e20008000100 */
[----:B------:R2:W4:Y:S01]  /*05c0*/  SYNCS.EXCH.64 URZ, [UR5+0x38], UR6 ;  /* 0x0000380605ff75b2 */ /* 0x0005220008000100 */
[----:B------:R2:W1:Y:S01]  /*05d0*/  SYNCS.EXCH.64 URZ, [UR5+0x8], UR6 ;  /* 0x0000080605ff75b2 */ /* 0x0004620008000100 */
        /* <DEDUP_REMOVED lines=10> */
[----:B------:R2:W1:Y:S02]  /*0680*/  SYNCS.EXCH.64 URZ, [UR5+0x68], UR6 ;  /* 0x0000680605ff75b2 */ /* 0x0004640008000100 */
[----:B--2---:R-:W-:Y:S01]  /*0690*/  NOP ;  /* 0x0000000000007918 */ /* 0x004fe20000000000 */
.L_x_9:
[----:B------:R-:W2:Y:S01]  /*06a0*/  SHFL.IDX PT, R2, R106, RZ, 0x1f ;  /* 0x00001fff6a027589 */ /* 0x000ea200000e0000 */
[----:B------:R-:W-:Y:S01]  /*06b0*/  NOP ;  /* 0x0000000000007918 */ /* 0x000fe20000000000 */
[----:B--2---:R-:W-:-:S13]  /*06c0*/  ISETP.NE.AND P0, PT, R2, 0x1, PT ;  /* 0x000000010200780c */ /* 0x004fda0003f05270 */
[----:B------:R-:W-:Y:S05]  /*06d0*/  @P0 BRA `(.L_x_10) ;  /* 0x0000000000400947 */ /* 0x000fea0003800000 */
[----:B------:R-:W2:Y:S01]  /*06e0*/  S2UR UR6, SR_CgaCtaId ;  /* 0x00000000000679c3 */ /* 0x000ea20000008800 */
[----:B------:R-:W-:Y:S01]  /*06f0*/  UMOV UR7, 0x400 ;  /* 0x0000040000077882 */ /* 0x000fe20000000000 */
[----:B------:R-:W-:Y:S01]  /*0700*/  UMOV UR5, 0x20 ;  /* 0x0000002000057882 */ /* 0x000fe20000000000 */
[----:B------:R-:W-:Y:S01]  /*0710*/  UMOV UR4, 0x80 ;  /* 0x0000008000047882 */ /* 0x000fe20000000000 */
[----:B------:R-:W-:-:S04]  /*0720*/  UIADD3 UR10, UPT, UPT, -UR5, 0x100000, URZ ;  /* 0x00100000050a7890 */ /* 0x000fc8000fffe1ff */
[----:B------:R-:W-:Y:S02]  /*0730*/  USHF.L.U32 UR11, UR10, 0xb, URZ ;  /* 0x0000000b0a0b7899 */ /* 0x000fe400080006ff */
[----:B------:R-:W-:Y:S02]  /*0740*/  USHF.L.U32 UR10, UR10, 0x1, URZ ;  /* 0x000000010a0a7899 */ /* 0x000fe400080006ff */
[----:B------:R-:W-:-:S04]  /*0750*/  UIADD3 UR4, UPT, UPT, -UR4, 0x100000, URZ ;  /* 0x0010000004047890 */ /* 0x000fc8000fffe1ff */
[----:B------:R-:W-:Y:S02]  /*0760*/  USHF.L.U32 UR5, UR4, 0xb, URZ ;  /* 0x0000000b04057899 */ /* 0x000fe400080006ff */
[----:B------:R-:W-:Y:S01]  /*0770*/  USHF.L.U32 UR4, UR4, 0x1, URZ ;  /* 0x0000000104047899 */ /* 0x000fe200080006ff */
[----:B------:R-:W-:Y:S01]  /*0780*/  ELECT P0, URZ, PT ;  /* 0x0000000000ff782f */ /* 0x000fe20003800000 */
[----:B--2---:R-:W-:Y:S01]  /*0790*/  ULEA UR6, UR6, UR7, 0x18 ;  /* 0x0000000706067291 */ /* 0x004fe2000f8ec0ff */
[----:B------:R-:W2:Y:S11]  /*07a0*/  FENCE.VIEW.ASYNC.S ;  /* 0x00000000000073c6 */ /* 0x000eb60000000000 */
[----:B--2---:R2:W1:Y:S01]  /*07b0*/  SYNCS.EXCH.64 URZ, [UR6+0x70], UR10 ;  /* 0x0000700a06ff75b2 */ /* 0x0044620008000100 */
[----:B------:R2:W1:Y:S01]  /*07c0*/  SYNCS.EXCH.64 URZ, [UR6+0x78], UR4 ;  /* 0x0000780406ff75b2 */ /* 0x0004620008000100 */
[----:B------:R-:W-:Y:S01]  /*07d0*/  NOP ;  /* 0x0000000000007918 */ /* 0x000fe20000000000 */
.L_x_10:
[----:B------:R-:W3:Y:S01]  /*07e0*/  SHFL.IDX PT, R2, R106, RZ, 0x1f ;  /* 0x00001fff6a027589 */ /* 0x000ee200000e0000 */
[----:B------:R-:W-:Y:S01]  /*07f0*/  NOP ;  /* 0x0000000000007918 */ /* 0x000fe20000000000 */
[----:B---3--:R-:W-:-:S13]  /*0800*/  ISETP.NE.AND P0, PT, R2, 0x3, PT ;  /* 0x000000030200780c */ /* 0x008fda0003f05270 */
[----:B------:R-:W-:Y:S05]  /*0810*/  @P0 BRA `(.L_x_11) ;  /* 0x0000000000300947 */ /* 0x000fea0003800000 */
[----:B--2---:R-:W2:Y:S01]  /*0820*/  S2UR UR5, SR_CgaCtaId ;  /* 0x00000000000579c3 */ /* 0x004ea20000008800 */
        /* <DEDUP_REMOVED lines=8> */
[----:B--2---:R3:W2:Y:S01]  /*08b0*/  SYNCS.EXCH.64 URZ, [UR5+0x80], UR6 ;  /* 0x0000800605ff75b2 */ /* 0x0046a20008000100 */
[----:B------:R3:W1:Y:S02]  /*08c0*/  SYNCS.EXCH.64 URZ, [UR5+0x88], UR6 ;  /* 0x0000880605ff75b2 */ /* 0x0006640008000100 */
[----:B---3--:R-:W-:Y:S01]  /*08d0*/  NOP ;  /* 0x0000000000007918 */ /* 0x008fe20000000000 */
.L_x_11:
[----:B------:R-:W3:Y:S01]  /*08e0*/  SHFL.IDX PT, R2, R106, RZ, 0x1f ;  /* 0x00001fff6a027589 */ /* 0x000ee200000e0000 */
[----:B------:R-:W-:Y:S01]  /*08f0*/  NOP ;  /* 0x0000000000007918 */ /* 0x000fe20000000000 */
[----:B---3--:R-:W-:-:S13]  /*0900*/  ISETP.NE.AND P0, PT, R2, 0x4, PT ;  /* 0x000000040200780c */ /* 0x008fda0003f05270 */
[----:B------:R-:W-:Y:S05]  /*0910*/  @P0 BRA `(.L_x_12) ;  /* 0x00000000004c0947 */ /* 0x000fea0003800000 */
[----:B--2---:R-:W2:Y:S01]  /*0920*/  S2UR UR5, SR_CgaCtaId ;  /* 0x00000000000579c3 */ /* 0x004ea20000008800 */
[----:B------:R-:W-:Y:S01]  /*0930*/  UMOV UR7, 0x100 ;  /* 0x0000010000077882 */ /* 0x000fe20000000000 */
[----:B------:R-:W-:Y:S01]  /*0940*/  UMOV UR6, 0x400 ;  /* 0x0000040000067882 */ /* 0x000fe20000000000 */
[----:B------:R-:W-:Y:S01]  /*0950*/  USEL UR7, UR7, 0xe0, UP2 ;  /* 0x000000e007077887 */ /* 0x000fe20009000000 */
[----:B------:R-:W-:Y:S01]  /*0960*/  UMOV UR4, 0x1 ;  /* 0x0000000100047882 */ /* 0x000fe20000000000 */
[----:B------:R-:W-:Y:S01]  /*0970*/  ELECT P0, URZ, PT ;  /* 0x0000000000ff782f */ /* 0x000fe20003800000 */
[----:B------:R-:W-:-:S04]  /*0980*/  UIADD3 UR10, UPT, UPT, -UR4, 0x100000, URZ ;  /* 0x00100000040a7890 */ /* 0x000fc8000fffe1ff */
[----:B------:R-:W-:Y:S02]  /*0990*/  USHF.L.U32 UR11, UR10, 0xb, URZ ;  /* 0x0000000b0a0b7899 */ /* 0x000fe400080006ff */
[----:B------:R-:W-:Y:S02]  /*09a0*/  USHF.L.U32 UR10, UR10, 0x1, URZ ;  /* 0x000000010a0a7899 */ /* 0x000fe400080006ff */
[----:B--2---:R-:W-:Y:S02]  /*09b0*/  ULEA UR5, UR5, UR6, 0x18 ;  /* 0x0000000605057291 */ /* 0x004fe4000f8ec0ff */
[----:B------:R-:W-:-:S04]  /*09c0*/  UIADD3 UR6, UPT, UPT, -UR7, 0x100000, URZ ;  /* 0x0010000007067890 */ /* 0x000fc8000fffe1ff */
[----:B------:R-:W-:Y:S02]  /*09d0*/  USHF.L.U32 UR7, UR6, 0xb, URZ ;  /* 0x0000000b06077899 */ /* 0x000fe400080006ff */
[----:B------:R-:W-:Y:S01]  /*09e0*/  USHF.L.U32 UR6, UR6, 0x1, URZ ;  /* 0x0000000106067899 */ /* 0x000fe200080006ff */
[----:B------:R-:W2:Y:S03]  /*09f0*/  FENCE.VIEW.ASYNC.S ;  /* 0x00000000000073c6 */ /* 0x000ea60000000000 */
[----:B--2---:R3:W2:Y:S08]  /*0a00*/  SYNCS.EXCH.64 URZ, [UR5+0x90], UR10 ;  /* 0x0000900a05ff75b2 */ /* 0x0046b00008000100 */
[----:B------:R3:W1:Y:S01]  /*0a10*/  SYNCS.EXCH.64 URZ, [UR5+0xa0], UR6 ;  /* 0x0000a00605ff75b2 */ /* 0x0006620008000100 */
[----:B------:R3:W1:Y:S01]  /*0a20*/  SYNCS.EXCH.64 URZ, [UR5+0x98], UR10 ;  /* 0x0000980a05ff75b2 */ /* 0x0006620008000100 */
[----:B------:R3:W1:Y:S02]  /*0a30*/  SYNCS.EXCH.64 URZ, [UR5+0xa8], UR6 ;  /* 0x0000a80605ff75b2 */ /* 0x0006640008000100 */
[----:B---3--:R-:W-:Y:S01]  /*0a40*/  NOP ;  /* 0x0000000000007918 */ /* 0x008fe20000000000 */
.L_x_12:
[----:B------:R-:W3:Y:S01]  /*0a50*/  SHFL.IDX PT, R2, R106, RZ, 0x1f ;  /* 0x00001fff6a027589 */ /* 0x000ee200000e0000 */
[----:B------:R-:W-:Y:S01]  /*0a60*/  NOP ;  /* 0x0000000000007918 */ /* 0x000fe20000000000 */
[----:B---3--:R-:W-:-:S13]  /*0a70*/  ISETP.NE.AND P0, PT, R2, 0x5, PT ;  /* 0x000000050200780c */ /* 0x008fda0003f05270 */
[----:B------:R-:W-:Y:S05]  /*0a80*/  @P0 BRA `(.L_x_13) ;  /* 0x0000000000580947 */ /* 0x000fea0003800000 */
[----:B--2---:R-:W2:Y:S01]  /*0a90*/  S2UR UR6, SR_CgaCtaId ;  /* 0x00000000000679c3 */ /* 0x004ea20000008800 */
        /* <DEDUP_REMOVED lines=12> */
[----:B--2---:R3:W2:Y:S01]  /*0b60*/  SYNCS.EXCH.64 URZ, [UR6+0xb0], UR10 ;  /* 0x0000b00a06ff75b2 */ /* 0x0046a20008000100 */
[----:B------:R3:W1:Y:S01]  /*0b70*/  SYNCS.EXCH.64 URZ, [UR6+0xd0], UR4 ;  /* 0x0000d00406ff75b2 */ /* 0x0006620008000100 */
[----:B------:R3:W1:Y:S01]  /*0b80*/  SYNCS.EXCH.64 URZ, [UR6+0xb8], UR10 ;  /* 0x0000b80a06ff75b2 */ /* 0x0006620008000100 */
[----:B------:R3:W1:Y:S01]  /*0b90*/  SYNCS.EXCH.64 URZ, [UR6+0xd8], UR4 ;  /* 0x0000d80406ff75b2 */ /* 0x0006620008000100 */
[----:B------:R3:W1:Y:S01]  /*0ba0*/  SYNCS.EXCH.64 URZ, [UR6+0xc0], UR10 ;  /* 0x0000c00a06ff75b2 */ /* 0x0006620008000100 */
[----:B------:R3:W1:Y:S01]  /*0bb0*/  SYNCS.EXCH.64 URZ, [UR6+0xe0], UR4 ;  /* 0x0000e00406ff75b2 */ /* 0x0006620008000100 */
[----:B------:R3:W1:Y:S01]  /*0bc0*/  SYNCS.EXCH.64 URZ, [UR6+0xc8], UR10 ;  /* 0x0000c80a06ff75b2 */ /* 0x0006620008000100 */
[----:B------:R3:W1:Y:S02]  /*0bd0*/  SYNCS.EXCH.64 URZ, [UR6+0xe8], UR4 ;  /* 0x0000e80406ff75b2 */ /* 0x0006640008000100 */
[----:B---3--:R-:W-:Y:S01]  /*0be0*/  NOP ;  /* 0x0000000000007918 */ /* 0x008fe20000000000 */
.L_x_13:
        /* <DEDUP_REMOVED lines=14> */
[----:B------:R3:W1:Y:S01]  /*0cd0*/  SYNCS.EXCH.64 URZ, [UR5+0x100], UR6 ;  /* 0x0001000605ff75b2 */ /* 0x0006620008000100 */
[----:B------:R3:W1:Y:S01]  /*0ce0*/  SYNCS.EXCH.64 URZ, [UR5+0xf8], UR6 ;  /* 0x0000f80605ff75b2 */ /* 0x0006620008000100 */
[----:B------:R3:W1:Y:S02]  /*0cf0*/  SYNCS.EXCH.64 URZ, [UR5+0x108], UR6 ;  /* 0x0001080605ff75b2 */ /* 0x0006640008000100 */
[----:B---3--:R-:W-:Y:S01]  /*0d00*/  NOP ;  /* 0x0000000000007918 */ /* 0x008fe20000000000 */
.L_x_14:
[----:B--2---:R-:W2:Y:S01]  /*0d10*/  S2UR UR5, SR_CTAID.X ;  /* 0x00000000000579c3 */ /* 0x004ea20000002500 */
[----:B------:R-:W-:-:S05]  /*0d20*/  CS2R.32 R99, SR_CgaSize ;  /* 0x0000000000637805 */ /* 0x000fca0000008a00 */
[----:B------:R-:W-:-:S05]  /*0d30*/  IMAD R99, R99, -0xa0, RZ ;  /* 0xffffff6063637824 */ /* 0x000fca00078e02ff */
[----:B------:R-:W-:-:S14]  /*0d40*/  R2UR UR7, R99 ;  /* 0x00000000630772ca */ /* 0x000fdc00000e0000 */
[----:B------:R-:W3:Y:S01]  /*0d50*/  LDCU UR7, c[0x0][UR7+0x2b0] ;  /* 0x00005600070777ac */ /* 0x000ee20008000800 */
[----:B------:R-:W-:Y:S01]  /*0d60*/  NOP ;  /* 0x0000000000007918 */ /* 0x000fe20000000000 */
[----:B------:R-:W-:-:S05]  /*0d70*/  CS2R.32 R99, SR_CgaSize ;  /* 0x0000000000637805 */ /* 0x000fca0000008a00 */
[----:B------:R-:W-:-:S05]  /*0d80*/  IMAD R99, R99, -0xa0, RZ ;  /* 0xffffff6063637824 */ /* 0x000fca00078e02ff */
[----:B------:R-:W-:-:S14]  /*0d90*/  R2UR UR6, R99 ;  /* 0x00000000630672ca */ /* 0x000fdc00000e0000 */
[----:B------:R-:W4:Y:S01]  /*0da0*/  LDCU UR6, c[0x0][UR6+0x2b4] ;  /* 0x00005680060677ac */ /* 0x000f220008000800 */
[----:B------:R-:W1:Y:S08]  /*0db0*/  S2UR UR4, SR_CTAID.Y ;  /* 0x00000000000479c3 */ /* 0x000e700000002600 */
[----:B------:R-:W4:Y:S01]  /*0dc0*/  LDC R9, c[0x0][0xb24] ;  /* 0x0002c900ff097b82 */ /* 0x000f220000000800 */
[----:B--2---:R-:W-:-:S02]  /*0dd0*/  I2FP.F32.U32 R5, UR5 ;  /* 0x0000000500057c45 */ /* 0x004fc40008201000 */
[----:B------:R-:W-:-:S05]  /*0de0*/  CS2R.32 R3, SR_CgaSize ;  /* 0x0000000000037805 */ /* 0x000fca0000008a00 */
[----:B------:R-:W-:-:S06]  /*0df0*/  IMAD R3, R3, -0xa0, RZ ;  /* 0xffffff6003037824 */ /* 0x000fcc00078e02ff */
[----:B------:R-:W2:Y:S01]  /*0e00*/  LDC R3, c[0x0][R3+0x2a0] ;  /* 0x0000a80003037b82 */ /* 0x000ea20000000800 */
[----:B------:R-:W-:Y:S01]  /*0e10*/  MOV R99, UR5 ;  /* 0x0000000500637c02 */ /* 0x000fe20008000f00 */
[----:B---3--:R-:W-:Y:S01]  /*0e20*/  FMUL R5, R5, UR7 ;  /* 0x0000000705057c20 */ /* 0x008fe20008400000 */
[----:B-1----:R-:W-:Y:S02]  /*0e30*/  I2FP.F32.U32 R4, UR4 ;  /* 0x0000000400047c45 */ /* 0x002fe40008201000 */
[----:B------:R-:W-:-:S05]  /*0e40*/  CS2R.32 R2, SR_CgaSize ;  /* 0x0000000000027805 */ /* 0x000fca0000008a00 */
[----:B------:R-:W-:-:S06]  /*0e50*/  IMAD R2, R2, -0xa0, RZ ;  /* 0xffffff6002027824 */ /* 0x000fcc00078e02ff */
[----:B------:R-:W1:Y:S01]  /*0e60*/  LDC R2, c[0x0][R2+0x2a4] ;  /* 0x0000a90002027b82 */ /* 0x000e620000000800 */
[----:B------:R-:W3:Y:S01]  /*0e70*/  F2I.U32.TRUNC.NTZ R96, R5 ;  /* 0x0000000500607305 */ /* 0x000ee2000020f000 */
[----:B------:R-:W-:Y:S01]  /*0e80*/  MOV R97, UR4 ;  /* 0x0000000400617c02 */ /* 0x000fe20008000f00 */
[----:B----4-:R-:W-:-:S05]  /*0e90*/  FMUL R4, R4, UR6 ;  /* 0x0000000604047c20 */ /* 0x010fca0008400000 */
[----:B------:R-:W-:Y:S01]  /*0ea0*/  BAR.SYNC.DEFER_BLOCKING 0x0 ;  /* 0x0000000000007b1d */ /* 0x000fe20000010000 */
[----:B------:R-:W-:-:S05]  /*0eb0*/  ISETP.GE.AND P0, PT, R9, 0x1, PT ;  /* 0x000000010900780c */ /* 0x000fca0003f06270 */
[----:B------:R-:W4:Y:S02]  /*0ec0*/  F2I.U32.TRUNC.NTZ R81, R4 ;  /* 0x0000000400517305 */ /* 0x000f24000020f000 */
[----:B------:R-:W1:Y:S01]  /*0ed0*/  S2UR UR36, SR_CTAID.Z ;  /* 0x00000000002479c3 */ /* 0x000e620000002700 */
[----:B---3--:R-:W-:-:S05]  /*0ee0*/  IADD3 R96, PT, PT, -R96, RZ, RZ ;  /* 0x000000ff60607210 */ /* 0x008fca0007ffe1ff */
[----:B--2---:R-:W-:Y:S01]  /*0ef0*/  IMAD R96, R3, R96, UR5 ;  /* 0x0000000503607e24 */ /* 0x004fe2000f8e0260 */
[----:B----4-:R-:W-:-:S05]  /*0f00*/  IADD3 R81, PT, PT, -R81, RZ, RZ ;  /* 0x000000ff51517210 */ /* 0x010fca0007ffe1ff */
[----:B-1----:R-:W-:Y:S01]  /*0f10*/  IMAD R81, R2, R81, UR4 ;  /* 0x0000000402517e24 */ /* 0x002fe2000f8e0251 */
[----:B------:R-:W-:Y:S06]  /*0f20*/  @!P0 BRA `(.L_x_15) ;  /* 0x0000000000b88947 */ /* 0x000fec0003800000 */
[----:B------:R-:W1:Y:S01]  /*0f30*/  LDC.64 R4, c[0x0][0xb18] ;  /* 0x0002c600ff047b82 */ /* 0x000e620000000a00 */
[----:B------:R-:W-:-:S07]  /*0f40*/  ISETP.NE.AND P0, PT, R9, 0x1, PT ;  /* 0x000000010900780c */ /* 0x000fce0003f05270 */
[----:B------:R-:W2:Y:S08]  /*0f50*/  LDC R10, c[0x0][0xb0c] ;  /* 0x0002c300ff0a7b82 */ /* 0x000eb00000000800 */
[----:B------:R-:W3:Y:S08]  /*0f60*/  LDC R11, c[0x0][0x370] ;  /* 0x0000dc00ff0b7b82 */ /* 0x000ef00000000800 */
[----:B------:R-:W4:Y:S01]  /*0f70*/  LDC R12, c[0x0][0x374] ;  /* 0x0000dd00ff0c7b82 */ /* 0x000f220000000800 */
[----:B-1----:R-:W-:-:S07]  /*0f80*/  ISETP.NE.AND P1, PT, R4, 0x1, PT ;  /* 0x000000010400780c */ /* 0x002fce0003f25270 */
[----:B------:R-:W3:Y:S01]  /*0f90*/  LDC.64 R6, c[0x0][0xb10] ;  /* 0x0002c400ff067b82 */ /* 0x000ee20000000a00 */
[----:B--2---:R-:W-:-:S07]  /*0fa0*/  ISETP.NE.AND P2, PT, R10, 0x1, PT ;  /* 0x000000010a00780c */ /* 0x004fce0003f45270 */
[----:B------:R-:W1:Y:S08]  /*0fb0*/  LDC R8, c[0x0][0xb20] ;  /* 0x0002c800ff087b82 */ /* 0x000e700000000800 */
[----:B------:R-:W2:Y:S01]  /*0fc0*/  LDC.64 R2, c[0x0][0xb28] ;  /* 0x0002ca00ff027b82 */ /* 0x000ea20000000a00 */
[----:B----4-:R-:W-:-:S04]  /*0fd0*/  IMAD.HI.U32 R13, R12, R5, RZ ;  /* 0x000000050c0d7227 */ /* 0x010fc800078e00ff */
[----:B------:R-:W-:-:S04]  /*0fe0*/  IMAD.HI.U32 R5, R97, R5, RZ ;  /* 0x0000000561057227 */ /* 0x000fc800078e00ff */
[----:B---3--:R-:W-:-:S04]  /*0ff0*/  IMAD.HI.U32 R14, R11, R6, RZ ;  /* 0x000000060b0e7227 */ /* 0x008fc800078e00ff */
[----:B------:R-:W-:Y:S01]  /*1000*/  IMAD.HI.U32 R16, R99, R6, RZ ;  /* 0x0000000663107227 */ /* 0x000fe200078e00ff */
[-C--:B------:R-:W-:Y:S02]  /*1010*/  @P2 SHF.R.U32.HI R11, RZ, R7.reuse, R14 ;  /* 0x00000007ff0b2219 */ /* 0x080fe4000001160e */
[-C--:B-1----:R-:W-:Y:S02]  /*1020*/  @P1 SHF.R.U32.HI R12, RZ, R8.reuse, R13 ;  /* 0x00000008ff0c1219 */ /* 0x082fe4000001160d */
[----:B------:R-:W-:Y:S02]  /*1030*/  SHF.R.U32.HI R8, RZ, R8, R5 ;  /* 0x00000008ff087219 */ /* 0x000fe40000011605 */
[----:B------:R-:W-:Y:S02]  /*1040*/  SHF.R.U32.HI R16, RZ, R7, R16 ;  /* 0x00000007ff107219 */ /* 0x000fe40000011610 */
[----:B------:R-:W-:Y:S01]  /*1050*/  SEL R5, R97, R8, !P1 ;  /* 0x0000000861057207 */ /* 0x000fe20004800000 */
[----:B--2---:R-:W-:Y:S01]  /*1060*/  IMAD.HI.U32 R14, R12, R2, RZ ;  /* 0x000000020c0e7227 */ /* 0x004fe200078e00ff */
[----:B------:R-:W-:-:S03]  /*1070*/  SEL R7, R99, R16, !P2 ;  /* 0x0000001063077207 */ /* 0x000fc60005000000 */
[----:B------:R-:W-:Y:S01]  /*1080*/  IMAD.HI.U32 R6, R11, R2, RZ ;  /* 0x000000020b067227 */ /* 0x000fe200078e00ff */
[----:B------:R-:W-:-:S04]  /*1090*/  @P0 SHF.R.U32.HI R12, RZ, R3, R14 ;  /* 0x00000003ff0c0219 */ /* 0x000fc8000001160e */
[----:B------:R-:W-:Y:S01]  /*10a0*/  @P0 SHF.R.U32.HI R11, RZ, R3, R6 ;  /* 0x00000003ff0b0219 */ /* 0x000fe20000011606 */
[----:B------:R-:W-:-:S04]  /*10b0*/  IMAD R12, R12, R9, RZ ;  /* 0x000000090c0c7224 */ /* 0x000fc800078e02ff */
[----:B------:R-:W-:Y:S01]  /*10c0*/  IMAD R6, R11, R9, RZ ;  /* 0x000000090b067224 */ /* 0x000fe200078e02ff */
[----:B------:R-:W-:-:S04]  /*10d0*/  ISETP.GE.AND P1, PT, R5, R12, PT ;  /* 0x0000000c0500720c */ /* 0x000fc80003f26270 */
[----:B------:R-:W-:Y:S01]  /*10e0*/  ISETP.GE.OR P1, PT, R7, R6, P1 ;  /* 0x000000060700720c */ /* 0x000fe20000f26670 */
[----:B------:R-:W-:-:S05]  /*10f0*/  IMAD.HI.U32 R6, R5, R2, RZ ;  /* 0x0000000205067227 */ /* 0x000fca00078e00ff */
[----:B------:R-:W-:-:S04]  /*1100*/  SHF.R.U32.HI R6, RZ, R3, R6 ;  /* 0x00000003ff067219 */ /* 0x000fc80000011606 */
[----:B------:R-:W-:-:S03]  /*1110*/  SEL R6, R5, R6, !P0 ;  /* 0x0000000605067207 */ /* 0x000fc60004000000 */
[----:B------:R-:W-:Y:S01]  /*1120*/  @!P1 IMAD.HI.U32 R8, R7, R2, RZ ;  /* 0x0000000207089227 */ /* 0x000fe200078e00ff */
[----:B------:R-:W-:-:S04]  /*1130*/  IADD3 R2, PT, PT, -R6, RZ, RZ ;  /* 0x000000ff06027210 */ /* 0x000fc80007ffe1ff */
[----:B------:R-:W-:Y:S01]  /*1140*/  @!P1 SHF.R.U32.HI R8, RZ, R3, R8 ;  /* 0x00000003ff089219 */ /* 0x000fe20000011608 */
[----:B------:R-:W-:-:S03]  /*1150*/  IMAD R2, R9, R2, R5 ;  /* 0x0000000209027224 */ /* 0x000fc600078e0205 */
[----:B------:R-:W-:Y:S02]  /*1160*/  @!P1 SEL R3, R7, R8, !P0 ;  /* 0x0000000807039207 */ /* 0x000fe40004000000 */
[----:B------:R-:W-:-:S03]  /*1170*/  IADD3 R8, PT, PT, -R5, RZ, RZ ;  /* 0x000000ff05087210 */ /* 0x000fc60007ffe1ff */
[--C-:B------:R-:W-:Y:S02]  /*1180*/  @!P1 IMAD.IADD R6, R6, 0x1, -R3.reuse ;  /* 0x0000000106069824 */ /* 0x100fe400078e0a03 */
[----:B------:R-:W-:Y:S01]  /*1190*/  @!P1 IMAD R3, R2, R11, R3 ;  /* 0x0000000b02039224 */ /* 0x000fe200078e0203 */
[----:B------:R-:W-:Y:S01]  /*11a0*/  IADD3 R2, PT, PT, -R7, RZ, RZ ;  /* 0x000000ff07027210 */ /* 0x000fe20007ffe1ff */
[----:B------:R-:W-:Y:S02]  /*11b0*/  @!P1 IMAD R5, R6, R9, R7 ;  /* 0x0000000906059224 */ /* 0x000fe400078e0207 */
[----:B------:R-:W-:Y:S02]  /*11c0*/  IMAD R8, R4, R8, R97 ;  /* 0x0000000804087224 */ /* 0x000fe400078e0261 */
[----:B------:R-:W-:Y:S02]  /*11d0*/  @!P1 IMAD.MOV.U32 R7, RZ, RZ, R3 ;  /* 0x000000ffff079224 */ /* 0x000fe400078e0003 */
[----:B------:R-:W-:-:S02]  /*11e0*/  IMAD R2, R10, R2, R99 ;  /* 0x000000020a027224 */ /* 0x000fc400078e0263 */
[----:B------:R-:W-:Y:S02]  /*11f0*/  IMAD R97, R5, R4, R8 ;  /* 0x0000000405617224 */ /* 0x000fe400078e0208 */
[----:B------:R-:W-:Y:S02]  /*1200*/  IMAD R99, R7, R10, R2 ;  /* 0x0000000a07637224 */ /* 0x000fe400078e0202 */
.L_x_15:
[----:B------:R-:W1:Y:S01]  /*1210*/  LDCU UR4, c[0x0][0xb30] ;  /* 0x00016600ff0477ac */ /* 0x000e620008000800 */
[----:B------:R-:W2:Y:S08]  /*1220*/  S2UR UR37, SR_CgaCtaId ;  /* 0x00000000002579c3 */ /* 0x000eb00000008800 */
[----:B------:R-:W3:Y:S01]  /*1230*/  LDC R40, c[0x0][0xb24] ;  /* 0x0002c900ff287b82 */ /* 0x000ee20000000800 */
[----:B-1----:R-:W-:-:S09]  /*1240*/  UISETP.NE.AND UP1, UPT, UR4, 0x1, UPT ;  /* 0x000000010400788c */ /* 0x002fd2000bf25270 */
[----:B--2---:R-:W-:Y:S05]  /*1250*/  BRA.U UP1, `(.L_x_16) ;  /* 0x0000000101407547 */ /* 0x004fea000b800000 */
[----:B------:R-:W1:Y:S08]  /*1260*/  LDC.64 R4, c[0x0][0xb10] ;  /* 0x0002c400ff047b82 */ /* 0x000e700000000a00 */
[----:B------:R-:W2:Y:S08]  /*1270*/  LDC.64 R2, c[0x0][0xb18] ;  /* 0x0002c600ff027b82 */ /* 0x000eb00000000a00 */
[----:B------:R-:W4:Y:S08]  /*1280*/  LDC R6, c[0x0][0xb20] ;  /* 0x0002c800ff067b82 */ /* 0x000f300000000800 */
[----:B------:R-:W3:Y:S01]  /*1290*/  LDC R8, c[0x0][0xb0c] ;  /* 0x0002c300ff087b82 */ /* 0x000ee20000000800 */
[----:B-1----:R-:W-:-:S05]  /*12a0*/  IMAD.HI.U32 R4, R99, R4, RZ ;  /* 0x0000000463047227 */ /* 0x002fca00078e00ff */
[----:B------:R-:W-:Y:S01]  /*12b0*/  SHF.R.U32.HI R4, RZ, R5, R4 ;  /* 0x00000005ff047219 */ /* 0x000fe20000011604 */
[----:B--2---:R-:W-:Y:S01]  /*12c0*/  IMAD.HI.U32 R3, R97, R3, RZ ;  /* 0x0000000361037227 */ /* 0x004fe200078e00ff */
[----:B------:R-:W-:-:S04]  /*12d0*/  ISETP.NE.AND P0, PT, R2, 0x1, PT ;  /* 0x000000010200780c */ /* 0x000fc80003f05270 */
[----:B----4-:R-:W-:-:S04]  /*12e0*/  SHF.R.U32.HI R6, RZ, R6, R3 ;  /* 0x00000006ff067219 */ /* 0x010fc80000011603 */
[----:B------:R-:W-:Y:S02]  /*12f0*/  SEL R3, R97, R6, !P0 ;  /* 0x0000000661037207 */ /* 0x000fe40004000000 */
[----:B---3--:R-:W-:-:S04]  /*1300*/  ISETP.NE.AND P1, PT, R8, 0x1, PT ;  /* 0x000000010800780c */ /* 0x008fc80003f25270 */
[----:B------:R-:W-:-:S05]  /*1310*/  SEL R4, R99, R4, !P1 ;  /* 0x0000000463047207 */ /* 0x000fca0004800000 */
[----:B------:R-:W-:Y:S02]  /*1320*/  IMAD.IADD R5, R3, 0x1, -R4 ;  /* 0x0000000103057824 */ /* 0x000fe400078e0a04 */
[----:B------:R-:W-:Y:S02]  /*1330*/  IMAD.IADD R3, R4, 0x1, -R3 ;  /* 0x0000000104037824 */ /* 0x000fe400078e0a03 */
[----:B------:R-:W-:Y:S02]  /*1340*/  IMAD R99, R5, R8, R99 ;  /* 0x0000000805637224 */ /* 0x000fe400078e0263 */
[----:B------:R-:W-:-:S07]  /*1350*/  IMAD R97, R3, R2, R97 ;  /* 0x0000000203617224 */ /* 0x000fce00078e0261 */
.L_x_16:
[----:B------:R-:W-:Y:S01]  /*1360*/  BAR.SYNC.DEFER_BLOCKING 0x0 ;  /* 0x0000000000007b1d */ /* 0x000fe20000010000 */
[----:B------:R-:W-:Y:S01]  /*1370*/  UISETP.NE.AND UP1, UPT, UR8, 0x2, UPT ;  /* 0x000000020800788c */ /* 0x000fe2000bf25270 */
[----:B------:R-:W-:Y:S02]  /*1380*/  ISETP.NE.OR P5, PT, R0, 0x2, !P5 ;  /* 0x000000020000780c */ /* 0x000fe40006fa5670 */
[----:B------:R-:W-:-:S06]  /*1390*/  LOP3.LUT R2, R103, 0x1f, RZ, 0xc0, !PT ;  /* 0x0000001f67027812 */ /* 0x000fcc00078ec0ff */
[----:B------:R-:W-:Y:S05]  /*13a0*/  BRA.U UP1, `(.L_x_17) ;  /* 0x0000001101c07547 */ /* 0x000fea000b800000 */
[----:B------:R-:W1:Y:S01]  /*13b0*/  LDCU UR13, c[0x0][0x38c] ;  /* 0x00007180ff0d77ac */ /* 0x000e620008000800 */
[----:B------:R-:W2:Y:S01]  /*13c0*/  LDC R9, c[0x0][0x370] ;  /* 0x0000dc00ff097b82 */ /* 0x000ea20000000800 */
[----:B------:R-:W-:Y:S01]  /*13d0*/  PLOP3.LUT P1, PT, PT, PT, UP2, 0x80, 0x8 ;  /* 0x000000000008781c */ /* 0x000fe20003f2f028 */
[----:B------:R-:W-:Y:S01]  /*13e0*/  IMAD.MOV.U32 R15, RZ, RZ, 0x1 ;  /* 0x00000001ff0f7424 */ /* 0x000fe200078e00ff */
[----:B------:R-:W-:Y:S01]  /*13f0*/  ISETP.EQ.OR P4, PT, R2, RZ, P5 ;  /* 0x000000ff0200720c */ /* 0x000fe20002f82670 */
[----:B------:R-:W-:Y:S01]  /*1400*/  IMAD.MOV.U32 R14, RZ, RZ, RZ ;  /* 0x000000ffff0e7224 */ /* 0x000fe200078e00ff */
[----:B------:R-:W-:Y:S02]  /*1410*/  PLOP3.LUT P1, PT, P1, PT, PT, 0x8, 0x80 ;  /* 0x000000000080781c */ /* 0x000fe40000f2e170 */
[----:B------:R-:W-:Y:S01]  /*1420*/  CS2R R12, SRZ ;  /* 0x00000000000c7805 */ /* 0x000fe2000001ff00 */
[----:B------:R-:W-:Y:S01]  /*1430*/  IMAD.MOV.U32 R10, RZ, RZ, 0x1 ;  /* 0x00000001ff0a7424 */ /* 0x000fe200078e00ff */
[----:B------:R-:W4:Y:S01]  /*1440*/  LDC R0, c[0x0][0x374] ;  /* 0x0000dd00ff007b82 */ /* 0x000f220000000800 */
[----:B------:R-:W2:Y:S01]  /*1450*/  LDCU.64 UR22, c[0x0][0x348] ;  /* 0x00006900ff1677ac */ /* 0x000ea20008000a00 */
[----:B------:R-:W-:Y:S01]  /*1460*/  UMOV UR6, URZ ;  /* 0x000000ff00067c82 */ /* 0x000fe20008000000 */
[----:B-1----:R-:W-:-:S04]  /*1470*/  UIADD3 UR5, UPT, UPT, UR13, 0x7f, URZ ;  /* 0x0000007f0d057890 */ /* 0x002fc8000fffe0ff */
[----:B------:R-:W-:-:S04]  /*1480*/  USHF.R.S32.HI UR4, URZ, 0x1f, UR5 ;  /* 0x0000001fff047899 */ /* 0x000fc80008011405 */
[----:B------:R-:W-:-:S04]  /*1490*/  ULEA.HI UR4, UR4, UR5, URZ, 0x7 ;  /* 0x0000000504047291 */ /* 0x000fc8000f8f38ff */
[----:B------:R-:W-:Y:S02]  /*14a0*/  USHF.R.S32.HI UR15, URZ, 0x7, UR4 ;  /* 0x00000007ff0f7899 */ /* 0x000fe40008011404 */
[----:B------:R-:W-:Y:S02]  /*14b0*/  UIADD3 UR4, UPT, UPT, UR13, -0x1, URZ ;  /* 0xffffffff0d047890 */ /* 0x000fe4000fffe0ff */
[----:B------:R-:W-:Y:S02]  /*14c0*/  UISETP.LT.U32.AND UP0, UPT, UR15, 0x7, UPT ;  /* 0x000000070f00788c */ /* 0x000fe4000bf01070 */
[----:B------:R-:W-:Y:S02]  /*14d0*/  UISETP.GE.U32.AND UP1, UPT, UR4, -0xff, UPT ;  /* 0xffffff010400788c */ /* 0x000fe4000bf26070 */
[----:B------:R-:W-:Y:S02]  /*14e0*/  USEL UR14, UR15, 0x7, UP0 ;  /* 0x000000070f0e7887 */ /* 0x000fe40008000000 */
[----:B------:R-:W-:-:S02]  /*14f0*/  UIADD3 UR13, UPT, UPT, UR13, 0xfe, URZ ;  /* 0x000000fe0d0d7890 */ /* 0x000fc4000fffe0ff */
[----:B------:R-:W-:Y:S02]  /*1500*/  UIADD3 UR5, UPT, UPT, UR14, -0x1, URZ ;  /* 0xffffffff0e057890 */ /* 0x000fe4000fffe0ff */
[----:B------:R-:W-:-:S03]  /*1510*/  UIADD3 UR7, UPT, UPT, UR15, -UR14, URZ ;  /* 0x8000000e0f077290 */ /* 0x000fc6000fffe0ff */
[----:B------:R-:W-:-:S04]  /*1520*/  @UP1 UIADD3 UR5, UPT, UPT, UR14, URZ, URZ ;  /* 0x000000ff0e051290 */ /* 0x000fc8000fffe0ff */
[----:B--2---:R-:W-:-:S12]  /*1530*/  UIADD3 UR5, UPT, UPT, UR5, 0x1, URZ ;  /* 0x0000000105057890 */ /* 0x004fd8000fffe0ff */
.L_x_35:
[----:B------:R-:W-:Y:S01]  /*1540*/  UISETP.NE.AND UP0, UPT, UR37, URZ, UPT ;  /* 0x000000ff2500728c */ /* 0x000fe2000bf05270 */
[----:B------:R-:W1:Y:S08]  /*1550*/  S2UR UR37, SR_CgaCtaId ;  /* 0x00000000002579c3 */ /* 0x000e700000008800 */
[----:B------:R-:W-:Y:S05]  /*1560*/  BRA.U UP0, `(.L_x_18) ;  /* 0x0000000100347547 */ /* 0x000fea000b800000 */
[----:B------:R-:W2:Y:S01]  /*1570*/  S2R R2, SR_CgaCtaId ;  /* 0x0000000000027919 */ /* 0x000ea20000008800 */
[----:B------:R-:W-:-:S04]  /*1580*/  MOV R3, 0x400 ;  /* 0x0000040000037802 */ /* 0x000fc80000000f00 */
[----:B--2---:R-:W-:Y:S02]  /*1590*/  LEA R3, R2, R3, 0x18 ;  /* 0x0000000302037211 */ /* 0x004fe400078ec0ff */
[----:B------:R-:W-:-:S03]  /*15a0*/  SHF.L.U32 R2, R10, 0x1f, RZ ;  /* 0x0000001f0a027819 */ /* 0x000fc600000006ff */
[----:B------:R-:W-:-:S04]  /*15b0*/  IMAD R3, R12, 0x8, R3 ;  /* 0x000000080c037824 */ /* 0x000fc800078e0203 */
[----:B------:R-:W2:Y:S02]  /*15c0*/  SYNCS.PHASECHK.TRANS64.TRYWAIT P0, [R3+URZ+0x100], R2 ;  /* 0x00010002030075a7 */ /* 0x000ea400080011ff */
[----:B--2---:R-:W-:Y:S05]  /*15d0*/  @!P0 BRA `(.L_x_19) ;  /* 0x0000004c00808947 */ /* 0x004fea0003800000 */
.L_x_98:
[----:B------:R-:W-:Y:S01]  /*15e0*/  VIADD R12, R12, 0x1 ;  /* 0x000000010c0c7836 */ /* 0x000fe20000000000 */
[----:B------:R2:W-:Y:S04]  /*15f0*/  SYNCS.ARRIVE.TRANS64.A1T0 RZ, [R3+URZ+0xf0], RZ ;  /* 0x0000f0ff03ff79a7 */ /* 0x0005e800081000ff */
[----:B------:R-:W-:-:S04]  /*1600*/  ISETP.NE.AND P0, PT, R12, 0x2, PT ;  /* 0x000000020c00780c */ /* 0x000fc80003f05270 */
[----:B------:R-:W-:Y:S02]  /*1610*/  SEL R12, R12, RZ, P0 ;  /* 0x000000ff0c0c7207 */ /* 0x000fe40000000000 */
[----:B--2---:R-:W-:-:S04]  /*1620*/  SEL R3, RZ, 0x1, P0 ;  /* 0x00000001ff037807 */ /* 0x004fc80000000000 */
[----:B------:R-:W-:-:S07]  /*1630*/  LOP3.LUT R10, R10, R3, RZ, 0x3c, !PT ;  /* 0x000000030a0a7212 */ /* 0x000fce00078e3cff */
.L_x_18:
[----:B------:R-:W-:Y:S01]  /*1640*/  UMOV UR4, 0x400 ;  /* 0x0000040000047882 */ /* 0x000fe20000000000 */
[----:B------:R-:W-:Y:S01]  /*1650*/  SHF.L.U32 R2, R15, 0x1f, RZ ;  /* 0x0000001f0f027819 */ /* 0x000fe200000006ff */
[----:B-1----:R-:W-:Y:S01]  /*1660*/  ULEA UR4, UR37, UR4, 0x18 ;  /* 0x0000000425047291 */ /* 0x002fe2000f8ec0ff */
[----:B------:R-:W-:Y:S01]  /*1670*/  R2UR UR35, R99 ;  /* 0x00000000632372ca */ /* 0x000fe200000e0000 */
[----:B------:R-:W-:Y:S01]  /*1680*/  UISETP.GE.U32.AND UP0, UPT, UR13, 0xff, UPT ;  /* 0x000000ff0d00788c */ /* 0x000fe2000bf06070 */
[----:B------:R-:W-:Y:S01]  /*1690*/  R2UR UR11, R97 ;  /* 0x00000000610b72ca */ /* 0x000fe200000e0000 */
[----:B------:R-:W-:Y:S01]  /*16a0*/  ULEA UR8, UR6, UR4, 0x3 ;  /* 0x0000000406087291 */ /* 0x000fe2000f8e18ff */
[----:B------:R-:W-:-:S08]  /*16b0*/  UMOV UR24, URZ ;  /* 0x000000ff00187c82 */ /* 0x000fd00008000000 */
[----:B------:R1:W2:Y:S01]  /*16c0*/  SYNCS.PHASECHK.TRANS64.TRYWAIT P0, [UR8+0x38], R2 ;  /* 0x00003802ff0075a7 */ /* 0x0002a20008001108 */
[----:B------:R-:W-:Y:S02]  /*16d0*/  USHF.L.U32 UR35, UR35, 0x6, URZ ;  /* 0x0000000623237899 */ /* 0x000fe400080006ff */
[----:B------:R-:W-:Y:S01]  /*16e0*/  USHF.L.U32 UR11, UR11, 0x6, URZ ;  /* 0x000000060b0b7899 */ /* 0x000fe200080006ff */
[----:B------:R-:W-:Y:S11]  /*16f0*/  BRA.U !UP0, `(.L_x_20) ;  /* 0x0000000108a47547 */ /* 0x000ff6000b800000 */
[----:B------:R-:W-:Y:S01]  /*1700*/  UMOV UR16, URZ ;  /* 0x000000ff00107c82 */ /* 0x000fe20008000000 */
[----:B------:R-:W-:-:S05]  /*1710*/  UMOV UR17, UR6 ;  /* 0x0000000600117c82 */ /* 0x000fca0008000000 */
.L_x_25:
[----:B-1----:R-:W-:Y:S01]  /*1720*/  ULEA UR33, UR17, UR4, 0x3 ;  /* 0x0000000411217291 */ /* 0x002fe2000f8e18ff */
[----:B--2---:R-:W-:Y:S01]  /*1730*/  @!P5 MOV R3, 0x4000 ;  /* 0x000040000003d802 */ /* 0x004fe20000000f00 */
[----:B--2---:R-:W-:Y:S10]  /*1740*/  @P0 BRA `(.L_x_21) ;  /* 0x00000000000c0947 */ /* 0x004ff40003800000 */
[----:B------:R-:W-:-:S04]  /*1750*/  SHF.L.U32 R5, R15, 0x1f, RZ ;  /* 0x0000001f0f057819 */ /* 0x000fc800000006ff */
[----:B------:R-:W2:Y:S02]  /*1760*/  SYNCS.PHASECHK.TRANS64.TRYWAIT P0, [UR33+0x38], R5 ;  /* 0x00003805ff0075a7 */ /* 0x000ea40008001121 */
[----:B--2---:R-:W-:Y:S05]  /*1770*/  @!P0 BRA `(.L_x_22) ;  /* 0x0000004c002c8947 */ /* 0x004fea0003800000 */
.L_x_21:
[----:B------:R2:W-:Y:S01]  /*1780*/  @!P5 SYNCS.ARRIVE.TRANS64 RZ, [UR33], R3 ;  /* 0x00000003ffffd9a7 */ /* 0x0005e20008000021 */
[----:B------:R-:W-:Y:S04]  /*1790*/  BSSY.RECONVERGENT B0, `(.L_x_23) ;  /* 0x0000003000007945 */ /* 0x000fe80003800200 */
[----:B------:R-:W-:Y:S05]  /*17a0*/  @P4 BRA `(.L_x_24) ;  /* 0x0000000000044947 */ /* 0x000fea0003800000 */
[----:B------:R-:W-:Y:S05]  /*17b0*/  BPT.TRAP 0x1 ;  /* 0x000000040000795c */ /* 0x000fea0000300000 */
.L_x_24:
[----:B------:R-:W-:Y:S05]  /*17c0*/  BSYNC.RECONVERGENT B0 ;  /* 0x0000000000007941 */ /* 0x000fea0003800200 */
.L_x_23:
[----:B------:R-:W-:Y:S02]  /*17d0*/  UIADD3 UR6, UPT, UPT, UR17, 0x1, URZ ;  /* 0x0000000111067890 */ /* 0x000fe4000fffe0ff */
[----:B------:R-:W-:Y:S02]  /*17e0*/  UIADD3 UR26, UP1, UPT, UR22, 0x80, URZ ;  /* 0x00000080161a7890 */ /* 0x000fe4000ff3e0ff */
[----:B------:R-:W-:Y:S02]  /*17f0*/  UISETP.NE.AND UP0, UPT, UR6, 0x7, UPT ;  /* 0x000000070600788c */ /* 0x000fe4000bf05270 */
[----:B------:R-:W-:Y:S02]  /*1800*/  USHF.L.U32 UR34, UR16, 0x7, URZ ;  /* 0x0000000710227899 */ /* 0x000fe400080006ff */
[----:B------:R-:W-:Y:S02]  /*1810*/  USEL UR9, URZ, 0x1, UP0 ;  /* 0x00000001ff097887 */ /* 0x000fe40008000000 */
[----:B------:R-:W-:-:S02]  /*1820*/  USEL UR6, UR6, URZ, UP0 ;  /* 0x000000ff06067287 */ /* 0x000fc40008000000 */
[----:B------:R-:W-:Y:S02]  /*1830*/  UIADD3 UR20, UP0, UPT, UR22, 0x180, URZ ;  /* 0x0000018016147890 */ /* 0x000fe4000ff1e0ff */
[----:B------:R-:W-:Y:S01]  /*1840*/  ULEA UR8, UR6, UR4, 0x3 ;  /* 0x0000000406087291 */ /* 0x000fe2000f8e18ff */
[----:B------:R-:W-:Y:S01]  /*1850*/  LOP3.LUT R15, R15, UR9, RZ, 0x3c, !PT ;  /* 0x000000090f0f7c12 */ /* 0x000fe2000f8e3cff */
[----:B------:R-:W-:Y:S02]  /*1860*/  UIADD3.X UR27, UPT, UPT, URZ, UR23, URZ, UP1, !UPT ;  /* 0x00000017ff1b7290 */ /* 0x000fe40008ffe4ff */
[----:B------:R-:W-:Y:S01]  /*1870*/  UIADD3.X UR21, UPT, UPT, URZ, UR23, URZ, UP0, !UPT ;  /* 0x00000017ff157290 */ /* 0x000fe200087fe4ff */
[----:B-1----:R-:W-:Y:S01]  /*1880*/  SHF.L.U32 R2, R15, 0x1f, RZ ;  /* 0x0000001f0f027819 */ /* 0x002fe200000006ff */
[----:B------:R-:W-:Y:S01]  /*1890*/  UMOV UR18, 0x0 ;  /* 0x0000000000127882 */ /* 0x000fe20000000000 */
[----:B------:R-:W-:Y:S01]  /*18a0*/  UMOV UR19, 0x10000000 ;  /* 0x1000000000137882 */ /* 0x000fe20000000000 */
[----:B------:R-:W-:Y:S01]  /*18b0*/  UMOV UR12, UR36 ;  /* 0x00000024000c7c82 */ /* 0x000fe20008000000 */
[----:B------:R1:W1:Y:S01]  /*18c0*/  SYNCS.PHASECHK.TRANS64.TRYWAIT P0, [UR8+0x38], R2 ;  /* 0x00003802ff0075a7 */ /* 0x0002620008001108 */
[----:B------:R-:W-:Y:S01]  /*18d0*/  ULEA UR8, UR17, UR4, 0xd ;  /* 0x0000000411087291 */ /* 0x000fe2000f8e68ff */
[----:B------:R-:W-:Y:S01]  /*18e0*/  UMOV UR9, UR33 ;  /* 0x0000002100097c82 */ /* 0x000fe20008000000 */
[----:B------:R-:W-:-:S02]  /*18f0*/  UMOV UR10, UR34 ;  /* 0x00000022000a7c82 */ /* 0x000fc40008000000 */
[----:B------:R-:W-:Y:S02]  /*1900*/  UIADD3 UR32, UPT, UPT, UR8, 0x2400, URZ ;  /* 0x0000240008207890 */ /* 0x000fe4000fffe0ff */
[----:B------:R-:W-:Y:S02]  /*1910*/  UIADD3 UR8, UPT, UPT, UR8, 0x10400, URZ ;  /* 0x0001040008087890 */ /* 0x000fe4000fffe0ff */
[----:B------:R-:W-:Y:S01]  /*1920*/  UIADD3 UR16, UPT, UPT, UR16, 0x1, URZ ;  /* 0x0000000110107890 */ /* 0x000fe2000fffe0ff */
[----:B------:R-:W-:Y:S01]  /*1930*/  UMOV UR24, UR5 ;  /* 0x0000000500187c82 */ /* 0x000fe20008000000 */
[----:B------:R-:W-:Y:S02]  /*1940*/  UMOV UR17, UR6 ;  /* 0x0000000600117c82 */ /* 0x000fe40008000000 */
[----:B------:R-:W-:Y:S01]  /*1950*/  UISETP.NE.AND UP0, UPT, UR16, UR5, UPT ;  /* 0x000000051000728c */ /* 0x000fe2000bf05270 */
[----:B------:R1:W-:Y:S02]  /*1960*/  UTMALDG.3D [UR32], [UR26], desc[UR18] ;  /* 0x000012201a0075b4 */ /* 0x0003e40008011000 */
[----:B------:R1:W-:Y:S06]  /*1970*/  UTMALDG.3D [UR8], [UR20], desc[UR18] ;  /* 0x00001208140075b4 */ /* 0x0003ec0008011000 */
[----:B------:R-:W-:Y:S05]  /*1980*/  BRA.U UP0, `(.L_x_25) ;  /* 0xfffffffd00647547 */ /* 0x000fea000b83ffff */
.L_x_20:
[----:B-1----:R-:W-:Y:S01]  /*1990*/  ULEA UR8, UR6, UR4, 0x3 ;  /* 0x0000000406087291 */ /* 0x002fe2000f8e18ff */
[----:B------:R-:W-:Y:S01]  /*19a0*/  SHF.L.U32 R2, R15, 0x1f, RZ ;  /* 0x0000001f0f027819 */ /* 0x000fe200000006ff */
[----:B------:R-:W-:Y:S01]  /*19b0*/  @!P1 SYNCS.ARRIVE.TRANS64.A1T0 RZ, [UR4+0x88], RZ ;  /* 0x000088ffffff99a7 */ /* 0x000fe20008100004 */
[----:B------:R-:W-:-:S06]  /*19c0*/  UISETP.GT.AND UP0, UPT, UR15, UR14, UPT ;  /* 0x0000000e0f00728c */ /* 0x000fcc000bf04270 */
[----:B--2---:R1:W2:Y:S03]  /*19d0*/  SYNCS.PHASECHK.TRANS64.TRYWAIT P0, [UR8+0x38], R2 ;  /* 0x00003802ff0075a7 */ /* 0x0042a60008001108 */
[----:B------:R-:W-:Y:S05]  /*19e0*/  BRA.U !UP0, `(.L_x_26) ;  /* 0x0000000108a87547 */ /* 0x000fea000b800000 */
[----:B------:R-:W-:Y:S01]  /*19f0*/  UIADD3 UR21, UPT, UPT, UR7, UR24, URZ ;  /* 0x0000001807157290 */ /* 0x000fe2000fffe0ff */
[----:B------:R-:W-:-:S11]  /*1a00*/  UMOV UR25, UR6 ;  /* 0x0000000600197c82 */ /* 0x000fd60008000000 */
.L_x_31:
[----:B-1----:R-:W-:Y:S01]  /*1a10*/  ULEA UR17, UR25, UR4, 0x3 ;  /* 0x0000000419117291 */ /* 0x002fe2000f8e18ff */
[----:B--2---:R-:W-:Y:S01]  /*1a20*/  @!P5 MOV R3, 0x4000 ;  /* 0x000040000003d802 */ /* 0x004fe20000000f00 */
[----:B--2---:R-:W-:Y:S10]  /*1a30*/  @P0 BRA `(.L_x_27) ;  /* 0x00000000000c0947 */ /* 0x004ff40003800000 */
[----:B------:R-:W-:-:S04]  /*1a40*/  SHF.L.U32 R5, R15, 0x1f, RZ ;  /* 0x0000001f0f057819 */ /* 0x000fc800000006ff */
[----:B------:R-:W2:Y:S02]  /*1a50*/  SYNCS.PHASECHK.TRANS64.TRYWAIT P0, [UR17+0x38], R5 ;  /* 0x00003805ff0075a7 */ /* 0x000ea40008001111 */
[----:B--2---:R-:W-:Y:S05]  /*1a60*/  @!P0 BRA `(.L_x_28) ;  /* 0x0000004800888947 */ /* 0x004fea0003800000 */
.L_x_27:
[----:B------:R2:W-:Y:S01]  /*1a70*/  @!P5 SYNCS.ARRIVE.TRANS64 RZ, [UR17], R3 ;  /* 0x00000003ffffd9a7 */ /* 0x0005e20008000011 */
[----:B------:R-:W-:Y:S04]  /*1a80*/  BSSY.RECONVERGENT B0, `(.L_x_29) ;  /* 0x0000003000007945 */ /* 0x000fe80003800200 */
[----:B------:R-:W-:Y:S05]  /*1a90*/  @P4 BRA `(.L_x_30) ;  /* 0x0000000000044947 */ /* 0x000fea0003800000 */
[----:B------:R-:W-:Y:S05]  /*1aa0*/  BPT.TRAP 0x1 ;  /* 0x000000040000795c */ /* 0x000fea0000300000 */
.L_x_30:
[----:B------:R-:W-:Y:S05]  /*1ab0*/  BSYNC.RECONVERGENT B0 ;  /* 0x0000000000007941 */ /* 0x000fea0003800200 */
.L_x_29:
        /* <DEDUP_REMOVED lines=20> */
[----:B------:R-:W-:Y:S01]  /*1c00*/  UIADD3 UR8, UPT, UPT, UR8, 0x10400, URZ ;  /* 0x0001040008087890 */ /* 0x000fe2000fffe0ff */
[----:B------:R-:W-:Y:S01]  /*1c10*/  UMOV UR9, UR17 ;  /* 0x0000001100097c82 */ /* 0x000fe20008000000 */
[----:B------:R-:W-:Y:S01]  /*1c20*/  UMOV UR10, UR18 ;  /* 0x00000012000a7c82 */ /* 0x000fe20008000000 */
[----:B------:R-:W-:Y:S01]  /*1c30*/  UIADD3 UR24, UPT, UPT, UR24, 0x1, URZ ;  /* 0x0000000118187890 */ /* 0x000fe2000fffe0ff */
[----:B------:R-:W-:-:S03]  /*1c40*/  UMOV UR25, UR6 ;  /* 0x0000000600197c82 */ /* 0x000fc60008000000 */
[----:B------:R1:W-:Y:S01]  /*1c50*/  UTMALDG.3D [UR16], [UR30], desc[UR26] ;  /* 0x00001a101e0075b4 */ /* 0x0003e20008011000 */
[----:B------:R-:W-:Y:S01]  /*1c60*/  UISETP.NE.AND UP0, UPT, UR24, UR21, UPT ;  /* 0x000000151800728c */ /* 0x000fe2000bf05270 */
[----:B------:R1:W-:Y:S08]  /*1c70*/  UTMALDG.3D [UR8], [UR28], desc[UR26] ;  /* 0x00001a081c0075b4 */ /* 0x0003f00008011000 */
[----:B------:R-:W-:Y:S05]  /*1c80*/  BRA.U UP0, `(.L_x_31) ;  /* 0xfffffffd00607547 */ /* 0x000fea000b83ffff */
.L_x_26:
[C---:B-1----:R-:W-:Y:S01]  /*1c90*/  LEA R2, R14.reuse, UR4, 0x3 ;  /* 0x000000040e027c11 */ /* 0x042fe2000f8e18ff */
[----:B------:R-:W-:Y:S01]  /*1ca0*/  NOP ;  /* 0x0000000000007918 */ /* 0x000fe20000000000 */
[----:B--2---:R-:W-:Y:S02]  /*1cb0*/  SHF.L.U32 R3, R13, 0x1f, RZ ;  /* 0x0000001f0d037819 */ /* 0x004fe400000006ff */
[----:B------:R-:W-:Y:S02]  /*1cc0*/  LEA R4, R14, UR4, 0x4 ;  /* 0x000000040e047c11 */ /* 0x000fe4000f8e20ff */
[----:B------:R-:W1:Y:S02]  /*1cd0*/  SYNCS.PHASECHK.TRANS64.TRYWAIT P0, [R2+URZ+0x90], R3 ;  /* 0x00009003020075a7 */ /* 0x000e6400080011ff */
[----:B-1----:R-:W-:Y:S05]  /*1ce0*/  @!P0 BRA `(.L_x_32) ;  /* 0x0000004800008947 */ /* 0x002fea0003800000 */
.L_x_101:
[----:B------:R-:W2:Y:S01]  /*1cf0*/  LDS.128 R4, [R4+0x120] ;  /* 0x0001200004047984 */ /* 0x000ea20000000c00 */
[----:B---3--:R-:W-:Y:S01]  /*1d00*/  ISETP.GE.AND P0, PT, R40, 0x1, PT ;  /* 0x000000012800780c */ /* 0x008fe20003f06270 */
[----:B-1----:R-:W-:Y:S01]  /*1d10*/  VIADD R2, R2, 0xa0 ;  /* 0x000000a002027836 */ /* 0x002fe20000000000 */
[----:B------:R-:W-:Y:S01]  /*1d20*/  @!PT LDS RZ, [RZ] ;  /* 0x00000000fffff984 */ /* 0x000fe20000000800 */
[----:B------:R-:W-:Y:S01]  /*1d30*/  @!PT LDS RZ, [RZ] ;  /* 0x00000000fffff984 */ /* 0x000fe20000000800 */
[----:B------:R-:W-:Y:S01]  /*1d40*/  @!PT LDS RZ, [RZ] ;  /* 0x00000000fffff984 */ /* 0x000fe20000000800 */
[----:B------:R-:W-:Y:S01]  /*1d50*/  @!PT LDS RZ, [RZ] ;  /* 0x00000000fffff984 */ /* 0x000fe20000000800 */
[----:B------:R1:W-:Y:S06]  /*1d60*/  MEMBAR.ALL.CTA ;  /* 0x0000000000007992 */ /* 0x0003ec0000008000 */
[----:B-1----:R-:W1:Y:S01]  /*1d70*/  FENCE.VIEW.ASYNC.S ;  /* 0x00000000000073c6 */ /* 0x002e620000000000 */
[----:B------:R-:W-:-:S04]  /*1d80*/  PRMT R2, RZ, 0x654, R2 ;  /* 0x00000654ff027816 */ /* 0x000fc80000000002 */
[----:B-1----:R1:W-:Y:S01]  /*1d90*/  SYNCS.ARRIVE.TRANS64.RED.A1T0 RZ, [R2+URZ], RZ ;  /* 0x000000ff02ff79a7 */ /* 0x0023e200081004ff */
[----:B--2---:R-:W-:-:S13]  /*1da0*/  LOP3.LUT P2, RZ, R6, 0x1, RZ, 0xc0, !PT ;  /* 0x0000000106ff7812 */ /* 0x004fda000784c0ff */
[----:B------:R-:W-:Y:S01]  /*1db0*/  @P2 SHF.R.U32.HI R3, RZ, 0x10, R5 ;  /* 0x00000010ff032819 */ /* 0x000fe20000011605 */
[----:B------:R-:W-:Y:S01]  /*1dc0*/  VOTEU.ANY UP0, P2 ;  /* 0x0000000000ff7886 */ /* 0x000fe20001000100 */
[----:B------:R-:W-:Y:S02]  /*1dd0*/  @P2 MOV R11, R4 ;  /* 0x00000004000b2202 */ /* 0x000fe40000000f00 */
[----:B------:R-:W-:Y:S02]  /*1de0*/  @P2 R2UR.BROADCAST UR8, R3 ;  /* 0x00000000030822ca */ /* 0x000fe400008e0000 */
[----:B------:R-:W-:-:S11]  /*1df0*/  @P2 LOP3.LUT R8, R5, 0xffff, RZ, 0xc0, !PT ;  /* 0x0000ffff05082812 */ /* 0x000fd600078ec0ff */
[----:B------:R-:W-:Y:S01]  /*1e00*/  @UP0 UMOV UR36, UR8 ;  /* 0x0000000800240c82 */ /* 0x000fe20008000000 */
[----:B-1----:R-:W-:Y:S05]  /*1e10*/  @!P0 BRA `(.L_x_33) ;  /* 0x0000000000b88947 */ /* 0x002fea0003800000 */
[----:B------:R-:W4:Y:S01]  /*1e20*/  LDC.64 R4, c[0x0][0xb18] ;  /* 0x0002c600ff047b82 */ /* 0x000f220000000a00 */
[----:B------:R-:W-:-:S07]  /*1e30*/  ISETP.NE.AND P3, PT, R40, 0x1, PT ;  /* 0x000000012800780c */ /* 0x000fce0003f65270 */
[----:B------:R-:W1:Y:S08]  /*1e40*/  LDC.64 R6, c[0x0][0xb10] ;  /* 0x0002c400ff067b82 */ /* 0x000e700000000a00 */
[----:B------:R-:W2:Y:S08]  /*1e50*/  LDC R16, c[0x0][0xb20] ;  /* 0x0002c800ff107b82 */ /* 0x000eb00000000800 */
[----:B------:R-:W3:Y:S01]  /*1e60*/  LDC R18, c[0x0][0xb0c] ;  /* 0x0002c300ff127b82 */ /* 0x000ee20000000800 */
[----:B----4-:R-:W-:Y:S01]  /*1e70*/  IMAD.HI.U32 R17, R0, R5, RZ ;  /* 0x0000000500117227 */ /* 0x010fe200078e00ff */
[----:B------:R-:W-:-:S03]  /*1e80*/  ISETP.NE.AND P0, PT, R4, 0x1, PT ;  /* 0x000000010400780c */ /* 0x000fc60003f05270 */
[----:B------:R-:W-:-:S03]  /*1e90*/  IMAD.HI.U32 R5, R8, R5, RZ ;  /* 0x0000000508057227 */ /* 0x000fc600078e00ff */
[----:B------:R-:W4:Y:S01]  /*1ea0*/  LDC.64 R2, c[0x0][0xb28] ;  /* 0x0002ca00ff027b82 */ /* 0x000f220000000a00 */
[----:B-1----:R-:W-:-:S04]  /*1eb0*/  IMAD.HI.U32 R20, R9, R6, RZ ;  /* 0x0000000609147227 */ /* 0x002fc800078e00ff */
[----:B------:R-:W-:Y:S01]  /*1ec0*/  IMAD.HI.U32 R22, R11, R6, RZ ;  /* 0x000000060b167227 */ /* 0x000fe200078e00ff */
[----:B------:R-:W-:Y:S02]  /*1ed0*/  SHF.R.U32.HI R20, RZ, R7, R20 ;  /* 0x00000007ff147219 */ /* 0x000fe40000011614 */
[-C--:B--2---:R-:W-:Y:S02]  /*1ee0*/  SHF.R.U32.HI R17, RZ, R16.reuse, R17 ;  /* 0x00000010ff117219 */ /* 0x084fe40000011611 */
[----:B------:R-:W-:Y:S02]  /*1ef0*/  SHF.R.U32.HI R5, RZ, R16, R5 ;  /* 0x00000010ff057219 */ /* 0x000fe40000011605 */
[----:B------:R-:W-:Y:S02]  /*1f00*/  SEL R17, R0, R17, !P0 ;  /* 0x0000001100117207 */ /* 0x000fe40004000000 */
[----:B------:R-:W-:Y:S02]  /*1f10*/  SHF.R.U32.HI R22, RZ, R7, R22 ;  /* 0x00000007ff167219 */ /* 0x000fe40000011616 */
[----:B---3--:R-:W-:-:S02]  /*1f20*/  ISETP.NE.AND P1, PT, R18, 0x1, PT ;  /* 0x000000011200780c */ /* 0x008fc40003f25270 */
[----:B------:R-:W-:Y:S02]  /*1f30*/  SEL R5, R8, R5, !P0 ;  /* 0x0000000508057207 */ /* 0x000fe40004000000 */
[----:B------:R-:W-:Y:S02]  /*1f40*/  SEL R19, R9, R20, !P1 ;  /* 0x0000001409137207 */ /* 0x000fe40004800000 */
[----:B------:R-:W-:Y:S01]  /*1f50*/  SEL R7, R11, R22, !P1 ;  /* 0x000000160b077207 */ /* 0x000fe20004800000 */
[----:B----4-:R-:W-:-:S04]  /*1f60*/  IMAD.HI.U32 R20, R17, R2, RZ ;  /* 0x0000000211147227 */ /* 0x010fc800078e00ff */
[----:B------:R-:W-:Y:S01]  /*1f70*/  IMAD.HI.U32 R6, R19, R2, RZ ;  /* 0x0000000213067227 */ /* 0x000fe200078e00ff */
[----:B------:R-:W-:-:S04]  /*1f80*/  @P3 SHF.R.U32.HI R17, RZ, R3, R20 ;  /* 0x00000003ff113219 */ /* 0x000fc80000011614 */
[----:B------:R-:W-:Y:S01]  /*1f90*/  @P3 SHF.R.U32.HI R19, RZ, R3, R6 ;  /* 0x00000003ff133219 */ /* 0x000fe20000011606 */
[----:B------:R-:W-:-:S04]  /*1fa0*/  IMAD R17, R40, R17, RZ ;  /* 0x0000001128117224 */ /* 0x000fc800078e02ff */
[----:B------:R-:W-:Y:S01]  /*1fb0*/  IMAD R6, R40, R19, RZ ;  /* 0x0000001328067224 */ /* 0x000fe200078e02ff */
[C---:B------:R-:W-:Y:S02]  /*1fc0*/  ISETP.GE.AND P0, PT, R5.reuse, R17, PT ;  /* 0x000000110500720c */ /* 0x040fe40003f06270 */
[----:B------:R-:W-:Y:S02]  /*1fd0*/  IADD3 R17, PT, PT, -R5, RZ, RZ ;  /* 0x000000ff05117210 */ /* 0x000fe40007ffe1ff */
[----:B------:R-:W-:Y:S01]  /*1fe0*/  ISETP.GE.OR P0, PT, R7, R6, P0 ;  /* 0x000000060700720c */ /* 0x000fe20000706670 */
[----:B------:R-:W-:-:S04]  /*1ff0*/  IMAD.HI.U32 R6, R5, R2, RZ ;  /* 0x0000000205067227 */ /* 0x000fc800078e00ff */
[----:B------:R-:W-:Y:S01]  /*2000*/  IMAD R8, R4, R17, R8 ;  /* 0x0000001104087224 */ /* 0x000fe200078e0208 */
[----:B------:R-:W-:-:S04]  /*2010*/  SHF.R.U32.HI R6, RZ, R3, R6 ;  /* 0x00000003ff067219 */ /* 0x000fc80000011606 */
[----:B------:R-:W-:-:S03]  /*2020*/  SEL R6, R5, R6, !P3 ;  /* 0x0000000605067207 */ /* 0x000fc60005800000 */
[----:B------:R-:W-:-:S04]  /*2030*/  @!P0 IMAD.HI.U32 R16, R7, R2, RZ ;  /* 0x0000000207108227 */ /* 0x000fc800078e00ff */
[----:B------:R-:W-:Y:S01]  /*2040*/  IMAD.MOV R2, RZ, RZ, -R6 ;  /* 0x000000ffff027224 */ /* 0x000fe200078e0a06 */
[----:B------:R-:W-:-:S03]  /*2050*/  @!P0 SHF.R.U32.HI R16, RZ, R3, R16 ;  /* 0x00000003ff108219 */ /* 0x000fc60000011610 */
[----:B------:R-:W-:Y:S01]  /*2060*/  IMAD R2, R40, R2, R5 ;  /* 0x0000000228027224 */ /* 0x000fe200078e0205 */
[----:B------:R-:W-:-:S05]  /*2070*/  @!P0 SEL R3, R7, R16, !P3 ;  /* 0x0000001007038207 */ /* 0x000fca0005800000 */
[--C-:B------:R-:W-:Y:S02]  /*2080*/  @!P0 IMAD.IADD R6, R6, 0x1, -R3.reuse ;  /* 0x0000000106068824 */ /* 0x100fe400078e0a03 */
[----:B------:R-:W-:Y:S01]  /*2090*/  @!P0 IMAD R3, R2, R19, R3 ;  /* 0x0000001302038224 */ /* 0x000fe200078e0203 */
[----:B------:R-:W-:Y:S01]  /*20a0*/  IADD3 R2, PT, PT, -R7, RZ, RZ ;  /* 0x000000ff07027210 */ /* 0x000fe20007ffe1ff */
[----:B------:R-:W-:Y:S02]  /*20b0*/  @!P0 IMAD R5, R40, R6, R7 ;  /* 0x0000000628058224 */ /* 0x000fe400078e0207 */
[----:B------:R-:W-:Y:S02]  /*20c0*/  @!P0 IMAD.MOV.U32 R7, RZ, RZ, R3 ;  /* 0x000000ffff078224 */ /* 0x000fe400078e0003 */
[----:B------:R-:W-:Y:S02]  /*20d0*/  IMAD R2, R18, R2, R11 ;  /* 0x0000000212027224 */ /* 0x000fe400078e020b */
[----:B------:R-:W-:-:S02]  /*20e0*/  IMAD R8, R5, R4, R8 ;  /* 0x0000000405087224 */ /* 0x000fc400078e0208 */
[----:B------:R-:W-:Y:S02]  /*20f0*/  IMAD R11, R7, R18, R2 ;  /* 0x00000012070b7224 */ /* 0x000fe400078e0202 */
.L_x_33:
[----:B------:R-:W1:Y:S02]  /*2100*/  LDCU UR8, c[0x0][0xb30] ;  /* 0x00016600ff0877ac */ /* 0x000e640008000800 */
[----:B-1----:R-:W-:-:S09]  /*2110*/  UISETP.NE.AND UP0, UPT, UR8, 0x1, UPT ;  /* 0x000000010800788c */ /* 0x002fd2000bf05270 */
[----:B------:R-:W-:Y:S05]  /*2120*/  BRA.U UP0, `(.L_x_34) ;  /* 0x0000000100407547 */ /* 0x000fea000b800000 */
[----:B------:R-:W1:Y:S08]  /*2130*/  LDC.64 R4, c[0x0][0xb10] ;  /* 0x0002c400ff047b82 */ /* 0x000e700000000a00 */
[----:B------:R-:W2:Y:S08]  /*2140*/  LDC.64 R2, c[0x0][0xb18] ;  /* 0x0002c600ff027b82 */ /* 0x000eb00000000a00 */
[----:B------:R-:W3:Y:S08]  /*2150*/  LDC R6, c[0x0][0xb20] ;  /* 0x0002c800ff067b82 */ /* 0x000ef00000000800 */
[----:B------:R-:W4:Y:S01]  /*2160*/  LDC R16, c[0x0][0xb0c] ;  /* 0x0002c300ff107b82 */ /* 0x000f220000000800 */
[----:B-1----:R-:W-:-:S05]  /*2170*/  IMAD.HI.U32 R4, R11, R4, RZ ;  /* 0x000000040b047227 */ /* 0x002fca00078e00ff */
[----:B------:R-:W-:Y:S01]  /*2180*/  SHF.R.U32.HI R4, RZ, R5, R4 ;  /* 0x00000005ff047219 */ /* 0x000fe20000011604 */
[----:B--2---:R-:W-:Y:S01]  /*2190*/  IMAD.HI.U32 R3, R8, R3, RZ ;  /* 0x0000000308037227 */ /* 0x004fe200078e00ff */
[----:B------:R-:W-:-:S04]  /*21a0*/  ISETP.NE.AND P0, PT, R2, 0x1, PT ;  /* 0x000000010200780c */ /* 0x000fc80003f05270 */
[----:B---3--:R-:W-:-:S04]  /*21b0*/  SHF.R.U32.HI R3, RZ, R6, R3 ;  /* 0x00000006ff037219 */ /* 0x008fc80000011603 */
[----:B------:R-:W-:Y:S02]  /*21c0*/  SEL R3, R8, R3, !P0 ;  /* 0x0000000308037207 */ /* 0x000fe40004000000 */
[----:B----4-:R-:W-:-:S04]  /*21d0*/  ISETP.NE.AND P1, PT, R16, 0x1, PT ;  /* 0x000000011000780c */ /* 0x010fc80003f25270 */
[----:B------:R-:W-:-:S05]  /*21e0*/  SEL R4, R11, R4, !P1 ;  /* 0x000000040b047207 */ /* 0x000fca0004800000 */
[----:B------:R-:W-:Y:S02]  /*21f0*/  IMAD.IADD R5, R3, 0x1, -R4 ;  /* 0x0000000103057824 */ /* 0x000fe400078e0a04 */
[----:B------:R-:W-:Y:S02]  /*2200*/  IMAD.IADD R3, R4, 0x1, -R3 ;  /* 0x0000000104037824 */ /* 0x000fe400078e0a03 */
[----:B------:R-:W-:Y:S02]  /*2210*/  IMAD R11, R5, R16, R11 ;  /* 0x00000010050b7224 */ /* 0x000fe400078e020b */
[----:B------:R-:W-:-:S07]  /*2220*/  IMAD R8, R3, R2, R8 ;  /* 0x0000000203087224 */ /* 0x000fce00078e0208 */
.L_x_34:
[----:B------:R-:W-:Y:S01]  /*2230*/  VIADD R14, R14, 0x1 ;  /* 0x000000010e0e7836 */ /* 0x000fe20000000000 */
[----:B------:R-:W-:Y:S01]  /*2240*/  PLOP3.LUT P1, PT, PT, PT, PT, 0x80, 0x8 ;  /* 0x000000000008781c */ /* 0x000fe20003f2f070 */
[----:B------:R-:W-:Y:S02]  /*2250*/  IMAD.IADD R99, R11, 0x1, R96 ;  /* 0x000000010b637824 */ /* 0x000fe400078e0260 */
[----:B------:R-:W-:Y:S01]  /*2260*/  IMAD.IADD R97, R8, 0x1, R81 ;  /* 0x0000000108617824 */ /* 0x000fe200078e0251 */
[----:B------:R-:W-:-:S04]  /*2270*/  ISETP.NE.AND P0, PT, R14, 0x2, PT ;  /* 0x000000020e00780c */ /* 0x000fc80003f05270 */
[----:B------:R-:W-:Y:S02]  /*2280*/  SEL R2, RZ, 0x1, P0 ;  /* 0x00000001ff027807 */ /* 0x000fe40000000000 */
[----:B------:R-:W-:Y:S02]  /*2290*/  SEL R14, R14, RZ, P0 ;  /* 0x000000ff0e0e7207 */ /* 0x000fe40000000000 */
[----:B------:R-:W-:Y:S01]  /*22a0*/  LOP3.LUT R13, R13, R2, RZ, 0x3c, !PT ;  /* 0x000000020d0d7212 */ /* 0x000fe200078e3cff */
[----:B------:R-:W-:Y:S06]  /*22b0*/  @P2 BRA `(.L_x_35) ;  /* 0xfffffff000a02947 */ /* 0x000fec000383ffff */
[----:B------:R-:W-:Y:S01]  /*22c0*/  UIADD3 UR4, UPT, UPT, UR4, 0x38, URZ ;  /* 0x0000003804047890 */ /* 0x000fe2000fffe0ff */
[----:B------:R-:W-:-:S03]  /*22d0*/  SHF.L.U32 R3, R15, 0x1f, RZ ;  /* 0x0000001f0f037819 */ /* 0x000fc600000006ff */
[----:B------:R-:W-:-:S09]  /*22e0*/  ULEA UR5, UR6, UR4, 0x3 ;  /* 0x0000000406057291 */ /* 0x000fd2000f8e18ff */
[----:B------:R-:W1:Y:S02]  /*22f0*/  SYNCS.PHASECHK.TRANS64.TRYWAIT P0, [UR5], R3 ;  /* 0x00000003ff0075a7 */ /* 0x000e640008001105 */
[----:B-1----:R-:W-:Y:S05]  /*2300*/  @!P0 BRA `(.L_x_36) ;  /* 0x00000040008c8947 */ /* 0x002fea0003800000 */
.L_x_103:
[----:B------:R-:W-:-:S04]  /*2310*/  UIADD3 UR6, UPT, UPT, UR6, 0x1, URZ ;  /* 0x0000000106067890 */ /* 0x000fc8000fffe0ff */
[----:B------:R-:W-:-:S04]  /*2320*/  UISETP.NE.AND UP0, UPT, UR6, 0x7, UPT ;  /* 0x000000070600788c */ /* 0x000fc8000bf05270 */
[----:B------:R-:W-:Y:S02]  /*2330*/  USEL UR7, URZ, 0x1, UP0 ;  /* 0x00000001ff077887 */ /* 0x000fe40008000000 */
[----:B------:R-:W-:-:S04]  /*2340*/  USEL UR6, UR6, URZ, UP0 ;  /* 0x000000ff06067287 */ /* 0x000fc80008000000 */
[----:B------:R-:W-:Y:S01]  /*2350*/  ULEA UR5, UR6, UR4, 0x3 ;  /* 0x0000000406057291 */ /* 0x000fe2000f8e18ff */
[----:B------:R-:W-:-:S04]  /*2360*/  LOP3.LUT R2, R15, UR7, RZ, 0x3c, !PT ;  /* 0x000000070f027c12 */ /* 0x000fc8000f8e3cff */
[----:B-1----:R-:W-:-:S04]  /*2370*/  SHF.L.U32 R3, R2, 0x1f, RZ ;  /* 0x0000001f02037819 */ /* 0x002fc800000006ff */
[----:B------:R-:W1:Y:S02]  /*2380*/  SYNCS.PHASECHK.TRANS64.TRYWAIT P0, [UR5], R3 ;  /* 0x00000003ff0075a7 */ /* 0x000e640008001105 */
[----:B-1----:R-:W-:Y:S05]  /*2390*/  @!P0 BRA `(.L_x_37) ;  /* 0x0000004000808947 */ /* 0x002fea0003800000 */
.L_x_105:
        /* <DEDUP_REMOVED lines=9> */
.L_x_107:
        /* <DEDUP_REMOVED lines=9> */
.L_x_109:
        /* <DEDUP_REMOVED lines=9> */
.L_x_111:
        /* <DEDUP_REMOVED lines=9> */
.L_x_113:
[----:B------:R-:W-:-:S04]  /*25e0*/  UIADD3 UR6, UPT, UPT, UR6, 0x1, URZ ;  /* 0x0000000106067890 */ /* 0x000fc8000fffe0ff */
[----:B------:R-:W-:-:S04]  /*25f0*/  UISETP.NE.AND UP0, UPT, UR6, 0x7, UPT ;  /* 0x000000070600788c */ /* 0x000fc8000bf05270 */
[----:B------:R-:W-:Y:S02]  /*2600*/  USEL UR5, URZ, 0x1, UP0 ;  /* 0x00000001ff057887 */ /* 0x000fe40008000000 */
[----:B------:R-:W-:-:S04]  /*2610*/  USEL UR6, UR6, URZ, UP0 ;  /* 0x000000ff06067287 */ /* 0x000fc80008000000 */
[----:B------:R-:W-:Y:S01]  /*2620*/  ULEA UR6, UR6, UR4, 0x3 ;  /* 0x0000000406067291 */ /* 0x000fe2000f8e18ff */
[----:B-1----:R-:W-:-:S04]  /*2630*/  LOP3.LUT R3, R2, UR5, RZ, 0x3c, !PT ;  /* 0x0000000502037c12 */ /* 0x002fc8000f8e3cff */
[----:B------:R-:W-:Y:S01]  /*2640*/  SHF.L.U32 R3, R3, 0x1f, RZ ;  /* 0x0000001f03037819 */ /* 0x000fe200000006ff */
[----:B----4-:R-:W-:-:S07]  /*2650*/  IMAD.U32 R0, RZ, RZ, UR6 ;  /* 0x00000006ff007e24 */ /* 0x010fce000f8e00ff */
.L_x_42:
[----:B-1----:R1:W2:Y:S02]  /*2660*/  SYNCS.PHASECHK.TRANS64.TRYWAIT P0, [R0+URZ], R3 ;  /* 0x00000003000075a7 */ /* 0x0022a400080011ff */
[----:B--2---:R-:W-:Y:S05]  /*2670*/  @!P0 NANOSLEEP.SYNCS 0x989680 ;  /* 0x009896800000895d */ /* 0x004fea0003900000 */
[----:B------:R-:W2:Y:S02]  /*2680*/  @!P0 SYNCS.PHASECHK.TRANS64 P0, [R0+URZ], R3 ;  /* 0x00000003000085a7 */ /* 0x000ea400080010ff */
[----:B--2---:R-:W-:Y:S05]  /*2690*/  @P0 EXIT ;  /* 0x000000000000094d */ /* 0x004fea0003800000 */
[----:B------:R-:W-:Y:S05]  /*26a0*/  BRA `(.L_x_42) ;  /* 0xfffffffc00ec7947 */ /* 0x000fea000383ffff */
.L_x_17:
[----:B------:R-:W-:-:S04]  /*26b0*/  UISETP.NE.AND UP1, UPT, UR37, URZ, UPT ;  /* 0x000000ff2500728c */ /* 0x000fc8000bf25270 */
[----:B------:R-:W-:-:S09]  /*26c0*/  UISETP.NE.OR UP1, UPT, UR8, 0x1, UP1 ;  /* 0x000000010800788c */ /* 0x000fd20008f25670 */
[----:B------:R-:W-:Y:S05]  /*26d0*/  BRA.U UP1, `(.L_x_43) ;  /* 0x0000000501487547 */ /* 0x000fea000b800000 */
[----:B------:R-:W-:Y:S01]  /*26e0*/  ISETP.NE.AND P2, PT, R2, RZ, PT ;  /* 0x000000ff0200720c */ /* 0x000fe20003f45270 */
[----:B------:R-:W-:Y:S01]  /*26f0*/  IMAD.MOV.U32 R12, RZ, RZ, 0x1 ;  /* 0x00000001ff0c7424 */ /* 0x000fe200078e00ff */
[----:B------:R-:W-:Y:S02]  /*2700*/  CS2R R10, SRZ ;  /* 0x00000000000a7805 */ /* 0x000fe4000001ff00 */
[----:B------:R-:W-:Y:S01]  /*2710*/  CS2R R8, SRZ ;  /* 0x0000000000087805 */ /* 0x000fe2000001ff00 */
[----:B------:R-:W-:Y:S01]  /*2720*/  UMOV UR4, 0x400 ;  /* 0x0000040000047882 */ /* 0x000fe20000000000 */
[----:B------:R-:W-:Y:S01]  /*2730*/  UMOV UR6, URZ ;  /* 0x000000ff00067c82 */ /* 0x000fe20008000000 */
[----:B------:R-:W-:-:S12]  /*2740*/  ULEA UR37, UR37, UR4, 0x18 ;  /* 0x0000000425257291 */ /* 0x000fd8000f8ec0ff */
.L_x_47:
[----:B------:R-:W-:Y:S02]  /*2750*/  LEA R0, R8, UR37, 0x3 ;  /* 0x0000002508007c11 */ /* 0x000fe4000f8e18ff */
[----:B------:R-:W-:-:S03]  /*2760*/  SHF.L.U32 R5, R9, 0x1f, RZ ;  /* 0x0000001f09057819 */ /* 0x000fc600000006ff */
[----:B------:R-:W-:Y:S01]  /*2770*/  VIADD R4, R0, 0x100 ;  /* 0x0000010000047836 */ /* 0x000fe20000000000 */
[----:B------:R-:W1:Y:S02]  /*2780*/  SYNCS.PHASECHK.TRANS64.TRYWAIT P0, [R0+URZ+0xf0], R5 ;  /* 0x0000f005000075a7 */ /* 0x000e6400080011ff */
[----:B-1----:R-:W-:Y:S05]  /*2790*/  @!P0 BRA `(.L_x_44) ;  /* 0x0000003c00f88947 */ /* 0x002fea0003800000 */
.L_x_114:
[----:B------:R-:W-:Y:S01]  /*27a0*/  ULEA UR5, UR6, UR37, 0x3 ;  /* 0x0000002506057291 */ /* 0x000fe2000f8e18ff */
[----:B------:R-:W-:Y:S02]  /*27b0*/  PRMT R4, RZ, 0x654, R4 ;  /* 0x00000654ff047816 */ /* 0x000fe40000000004 */
[----:B-1----:R-:W-:Y:S01]  /*27c0*/  SHF.L.U32 R5, R12, 0x1f, RZ ;  /* 0x0000001f0c057819 */ /* 0x002fe200000006ff */
[----:B------:R-:W-:Y:S01]  /*27d0*/  UIADD3 UR4, UPT, UPT, UR5, 0x90, URZ ;  /* 0x0000009005047890 */ /* 0x000fe2000fffe0ff */
[----:B------:R1:W-:Y:S05]  /*27e0*/  SYNCS.ARRIVE.TRANS64.RED.A1T0 RZ, [R4+URZ], RZ ;  /* 0x000000ff04ff79a7 */ /* 0x0003ea00081004ff */
[----:B------:R-:W-:Y:S01]  /*27f0*/  IMAD.U32 R7, RZ, RZ, UR4 ;  /* 0x00000004ff077e24 */ /* 0x000fe2000f8e00ff */
[----:B------:R-:W2:Y:S04]  /*2800*/  SYNCS.PHASECHK.TRANS64.TRYWAIT P0, [UR5+0xa0], R5 ;  /* 0x0000a005ff0075a7 */ /* 0x000ea80008001105 */
[----:B------:R-:W-:Y:S01]  /*2810*/  PRMT R6, R2, 0x654, R7 ;  /* 0x0000065402067816 */ /* 0x000fe20000000007 */
[----:B-1----:R-:W-:Y:S01]  /*2820*/  @!P2 IMAD.MOV.U32 R4, RZ, RZ, 0x10 ;  /* 0x00000010ff04a424 */ /* 0x002fe200078e00ff */
[----:B--2---:R-:W-:Y:S06]  /*2830*/  @!P0 BRA `(.L_x_45) ;  /* 0x0000003c00e48947 */ /* 0x004fec0003800000 */
.L_x_116:
[----:B------:R-:W-:Y:S01]  /*2840*/  ULEA UR4, UR6, UR37, 0x4 ;  /* 0x0000002506047291 */ /* 0x000fe2000f8e20ff */
[----:B------:R-:W-:Y:S01]  /*2850*/  SEL R3, R6, R3, !P2 ;  /* 0x0000000306037207 */ /* 0x000fe20005000000 */
[----:B------:R-:W-:Y:S01]  /*2860*/  UIADD3 UR5, UPT, UPT, UR5, 0x90, URZ ;  /* 0x0000009005057890 */ /* 0x000fe2000fffe0ff */
[----:B-1----:R-:W-:Y:S01]  /*2870*/  LEA R0, R11, UR37, 0x3 ;  /* 0x000000250b007c11 */ /* 0x002fe2000f8e18ff */
[----:B------:R-:W-:Y:S01]  /*2880*/  UIADD3 UR4, UPT, UPT, UR4, 0x120, URZ ;  /* 0x0000012004047890 */ /* 0x000fe2000fffe0ff */
[----:B------:R-:W-:Y:S01]  /*2890*/  SHF.L.U32 R5, R10, 0x1f, RZ ;  /* 0x0000001f0a057819 */ /* 0x000fe200000006ff */
[----:B------:R1:W-:Y:S01]  /*28a0*/  @!P2 SYNCS.ARRIVE.TRANS64.RED RZ, [R3+URZ], R4 ;  /* 0x0000000403ffa9a7 */ /* 0x0003e200080004ff */
[----:B------:R-:W-:Y:S01]  /*28b0*/  UIADD3 UR6, UPT, UPT, UR6, 0x1, URZ ;  /* 0x0000000106067890 */ /* 0x000fe2000fffe0ff */
[----:B------:R-:W-:-:S03]  /*28c0*/  VIADD R8, R8, 0x1 ;  /* 0x0000000108087836 */ /* 0x000fc60000000000 */
[----:B------:R-:W-:Y:S02]  /*28d0*/  UISETP.NE.AND UP0, UPT, UR6, 0x2, UPT ;  /* 0x000000020600788c */ /* 0x000fe4000bf05270 */
[----:B------:R-:W-:Y:S06]  /*28e0*/  UGETNEXTWORKID.BROADCAST [UR4], [UR5] ;  /* 0x00000000040073ca */ /* 0x000fec0008000100 */
[----:B------:R-:W-:Y:S01]  /*28f0*/  USEL UR4, URZ, 0x1, UP0 ;  /* 0x00000001ff047887 */ /* 0x000fe20008000000 */
[----:B------:R-:W-:Y:S01]  /*2900*/  ISETP.NE.AND P0, PT, R8, 0x2, PT ;  /* 0x000000020800780c */ /* 0x000fe20003f05270 */
[----:B------:R-:W-:Y:S01]  /*2910*/  USEL UR6, UR6, URZ, UP0 ;  /* 0x000000ff06067287 */ /* 0x000fe20008000000 */
[----:B------:R-:W2:Y:S03]  /*2920*/  SYNCS.PHASECHK.TRANS64.TRYWAIT P1, [R0+URZ+0x90], R5 ;  /* 0x00009005000075a7 */ /* 0x000ea600080211ff */
[----:B------:R-:W-:Y:S01]  /*2930*/  LOP3.LUT R12, R12, UR4, RZ, 0x3c, !PT ;  /* 0x000000040c0c7c12 */ /* 0x000fe2000f8e3cff */
[----:B-12---:R-:W-:Y:S07]  /*2940*/  @!P1 BRA `(.L_x_46) ;  /* 0x0000003c00b89947 */ /* 0x006fee0003800000 */
.L_x_117:
[C---:B------:R-:W-:Y:S01]  /*2950*/  LEA R4, R11.reuse, UR37, 0x4 ;  /* 0x000000250b047c11 */ /* 0x040fe2000f8e20ff */
[----:B-1----:R-:W-:Y:S01]  /*2960*/  VIADD R0, R0, 0xa0 ;  /* 0x000000a000007836 */ /* 0x002fe20000000000 */
[----:B------:R-:W-:Y:S01]  /*2970*/  SEL R8, R8, RZ, P0 ;  /* 0x000000ff08087207 */ /* 0x000fe20000000000 */
[----:B------:R-:W-:-:S03]  /*2980*/  VIADD R11, R11, 0x1 ;  /* 0x000000010b0b7836 */ /* 0x000fc60000000000 */
[----:B------:R-:W1:Y:S01]  /*2990*/  LDS.128 R4, [R4+0x120] ;  /* 0x0001200004047984 */ /* 0x000e620000000c00 */
[----:B------:R-:W-:Y:S02]  /*29a0*/  PRMT R0, RZ, 0x654, R0 ;  /* 0x00000654ff007816 */ /* 0x000fe40000000000 */
[C---:B------:R-:W-:Y:S01]  /*29b0*/  ISETP.NE.AND P1, PT, R11.reuse, 0x2, PT ;  /* 0x000000020b00780c */ /* 0x040fe20003f25270 */
[----:B------:R-:W-:Y:S01]  /*29c0*/  @!PT LDS RZ, [RZ] ;  /* 0x00000000fffff984 */ /* 0x000fe20000000800 */
[----:B------:R-:W-:Y:S01]  /*29d0*/  @!PT LDS RZ, [RZ] ;  /* 0x00000000fffff984 */ /* 0x000fe20000000800 */
[----:B------:R-:W-:Y:S01]  /*29e0*/  @!PT LDS RZ, [RZ] ;  /* 0x00000000fffff984 */ /* 0x000fe20000000800 */
[----:B------:R-:W-:Y:S01]  /*29f0*/  @!PT LDS RZ, [RZ] ;  /* 0x00000000fffff984 */ /* 0x000fe20000000800 */
[----:B------:R2:W-:Y:S06]  /*2a00*/  MEMBAR.ALL.CTA ;  /* 0x0000000000007992 */ /* 0x0005ec0000008000 */
[----:B--2---:R-:W2:Y:S01]  /*2a10*/  FENCE.VIEW.ASYNC.S ;  /* 0x00000000000073c6 */ /* 0x004ea20000000000 */
[----:B------:R-:W-:Y:S01]  /*2a20*/  SEL R11, R11, RZ, P1 ;  /* 0x000000ff0b0b7207 */ /* 0x000fe20000800000 */
[----:B--2---:R2:W-:Y:S01]  /*2a30*/  SYNCS.ARRIVE.TRANS64.RED.A1T0 RZ, [R0+URZ], RZ ;  /* 0x000000ff00ff79a7 */ /* 0x0045e200081004ff */
[----:B-1----:R-:W-:-:S02]  /*2a40*/  LOP3.LUT P3, RZ, R6, 0x1, RZ, 0xc0, !PT ;  /* 0x0000000106ff7812 */ /* 0x002fc4000786c0ff */
[----:B------:R-:W-:-:S04]  /*2a50*/  SEL R5, RZ, 0x1, P1 ;  /* 0x00000001ff057807 */ /* 0x000fc80000800000 */
[----:B------:R-:W-:Y:S02]  /*2a60*/  LOP3.LUT R10, R10, R5, RZ, 0x3c, !PT ;  /* 0x000000050a0a7212 */ /* 0x000fe400078e3cff */
[----:B--2---:R-:W-:-:S04]  /*2a70*/  SEL R0, RZ, 0x1, P0 ;  /* 0x00000001ff007807 */ /* 0x004fc80000000000 */
[----:B------:R-:W-:Y:S01]  /*2a80*/  LOP3.LUT R9, R9, R0, RZ, 0x3c, !PT ;  /* 0x0000000009097212 */ /* 0x000fe200078e3cff */
[----:B------:R-:W-:Y:S06]  /*2a90*/  @P3 BRA `(.L_x_47) ;  /* 0xfffffffc002c3947 */ /* 0x000fec000383ffff */
[----:B------:R-:W-:Y:S01]  /*2aa0*/  ULEA UR5, UR6, UR37, 0x3 ;  /* 0x0000002506057291 */ /* 0x000fe2000f8e18ff */
[----:B------:R-:W-:-:S08]  /*2ab0*/  SHF.L.U32 R3, R12, 0x1f, RZ ;  /* 0x0000001f0c037819 */ /* 0x000fd000000006ff */
[----:B------:R-:W1:Y:S02]  /*2ac0*/  SYNCS.PHASECHK.TRANS64 P0, [UR5+0xa0], R3 ;  /* 0x0000a003ff0075a7 */ /* 0x000e640008001005 */
[----:B-1----:R-:W-:Y:S05]  /*2ad0*/  @P0 BRA `(.L_x_48) ;  /* 0x0000000000080947 */ /* 0x002fea0003800000 */
[----:B------:R-:W1:Y:S02]  /*2ae0*/  SYNCS.PHASECHK.TRANS64.TRYWAIT P0, [UR5+0xa0], R3 ;  /* 0x0000a003ff0075a7 */ /* 0x000e640008001105 */
[----:B-1----:R-:W-:Y:S05]  /*2af0*/  @!P0 BRA `(.L_x_49) ;  /* 0x0000003c00608947 */ /* 0x002fea0003800000 */
.L_x_48:
[----:B------:R-:W-:-:S04]  /*2b00*/  UIADD3 UR4, UPT, UPT, UR6, 0x1, URZ ;  /* 0x0000000106047890 */ /* 0x000fc8000fffe0ff */
[----:B------:R-:W-:-:S04]  /*2b10*/  UISETP.NE.AND UP0, UPT, UR4, 0x2, UPT ;  /* 0x000000020400788c */ /* 0x000fc8000bf05270 */
[----:B------:R-:W-:Y:S02]  /*2b20*/  USEL UR7, URZ, 0x1, UP0 ;  /* 0x00000001ff077887 */ /* 0x000fe40008000000 */
[----:B------:R-:W-:-:S04]  /*2b30*/  USEL UR4, UR4, URZ, UP0 ;  /* 0x000000ff04047287 */ /* 0x000fc80008000000 */
[----:B------:R-:W-:Y:S01]  /*2b40*/  ULEA UR4, UR4, UR37, 0x3 ;  /* 0x0000002504047291 */ /* 0x000fe2000f8e18ff */
[----:B-1----:R-:W-:-:S04]  /*2b50*/  LOP3.LUT R3, R12, UR7, RZ, 0x3c, !PT ;  /* 0x000000070c037c12 */ /* 0x002fc8000f8e3cff */
[----:B------:R-:W-:-:S04]  /*2b60*/  SHF.L.U32 R0, R3, 0x1f, RZ ;  /* 0x0000001f03007819 */ /* 0x000fc800000006ff */
[----:B------:R-:W1:Y:S02]  /*2b70*/  SYNCS.PHASECHK.TRANS64 P0, [UR4+0xa0], R0 ;  /* 0x0000a000ff0075a7 */ /* 0x000e640008001004 */
[----:B-1----:R-:W-:Y:S05]  /*2b80*/  @P0 EXIT ;  /* 0x000000000000094d */ /* 0x002fea0003800000 */
[----:B------:R-:W-:Y:S02]  /*2b90*/  SHF.L.U32 R3, R3, 0x1f, RZ ;  /* 0x0000001f03037819 */ /* 0x000fe400000006ff */
[----:B------:R-:W-:-:S07]  /*2ba0*/  MOV R0, UR4 ;  /* 0x0000000400007c02 */ /* 0x000fce0008000f00 */
.L_x_50:
[----:B-1----:R1:W2:Y:S02]  /*2bb0*/  SYNCS.PHASECHK.TRANS64.TRYWAIT P0, [R0+URZ+0xa0], R3 ;  /* 0x0000a003000075a7 */ /* 0x0022a400080011ff */
[----:B--2---:R-:W-:Y:S05]  /*2bc0*/  @!P0 NANOSLEEP.SYNCS 0x989680 ;  /* 0x009896800000895d */ /* 0x004fea0003900000 */
[----:B------:R-:W2:Y:S02]  /*2bd0*/  @!P0 SYNCS.PHASECHK.TRANS64 P0, [R0+URZ+0xa0], R3 ;  /* 0x0000a003000085a7 */ /* 0x000ea400080010ff */
[----:B--2---:R-:W-:Y:S05]  /*2be0*/  @P0 EXIT ;  /* 0x000000000000094d */ /* 0x004fea0003800000 */
[----:B------:R-:W-:Y:S05]  /*2bf0*/  BRA `(.L_x_50) ;  /* 0xfffffffc00ec7947 */ /* 0x000fea000383ffff */
.L_x_43:
[----:B------:R-:W-:-:S09]  /*2c00*/  UISETP.NE.AND UP1, UPT, UR8, URZ, UPT ;  /* 0x000000ff0800728c */ /* 0x000fd2000bf25270 */
[----:B------:R-:W-:Y:S05]  /*2c10*/  BRA.U UP1, `(.L_x_51) ;  /* 0x0000000d01cc7547 */ /* 0x000fea000b800000 */
[----:B------:R-:W-:Y:S01]  /*2c20*/  UMOV UR4, 0x40 ;  /* 0x0000004000047882 */ /* 0x000fe20000000000 */
[----:B------:R-:W-:Y:S01]  /*2c30*/  NOP ;  /* 0x0000000000007918 */ /* 0x000fe20000000000 */
[----:B------:R-:W-:Y:S01]  /*2c40*/  ULEA UR4, UR37, UR4, 0x18 ;  /* 0x0000000425047291 */ /* 0x000fe2000f8ec0ff */
[----:B------:R-:W-:Y:S02]  /*2c50*/  UMOV UR5, 0x400 ;  /* 0x0000040000057882 */ /* 0x000fe40000000000 */
[----:B------:R-:W-:-:S06]  /*2c60*/  ULEA UR37, UR37, UR5, 0x18 ;  /* 0x0000000525257291 */ /* 0x000fcc000f8ec0ff */
[----:B------:R-:W1:Y:S02]  /*2c70*/  LDS.U8 R0, [UR4+0x1c] ;  /* 0x00001c04ff007984 */ /* 0x000e640008000000 */
[----:B-1----:R-:W-:-:S13]  /*2c80*/  ISETP.NE.AND P0, PT, R0, RZ, PT ;  /* 0x000000ff0000720c */ /* 0x002fda0003f05270 */
[----:B------:R-:W-:Y:S05]  /*2c90*/  @P0 BRA `(.L_x_52) ;  /* 0x0000000000580947 */ /* 0x000fea0003800000 */
[----:B------:R-:W-:-:S13]  /*2ca0*/  ELECT P0, URZ, PT ;  /* 0x0000000000ff782f */ /* 0x000fda0003800000 */
[----:B------:R-:W-:Y:S05]  /*2cb0*/  @!P0 BRA `(.L_x_53) ;  /* 0x0000000000608947 */ /* 0x000fea0003800000 */
[----:B------:R-:W-:Y:S01]  /*2cc0*/  UMOV UR5, 0x10 ;  /* 0x0000001000057882 */ /* 0x000fe20000000000 */
[----:B------:R-:W-:Y:S01]  /*2cd0*/  HFMA2 R0, -RZ, RZ, 0, 5.9604644775390625e-08 ;  /* 0x00000001ff007431 */ /* 0x000fe200000001ff */
[----:B------:R-:W-:-:S03]  /*2ce0*/  MOV R2, 0xffff ;  /* 0x0000ffff00027802 */ /* 0x000fc60000000f00 */
[----:B------:R-:W-:Y:S04]  /*2cf0*/  DEPBAR.LE SB1, 0x36 ;  /* 0x00009d800000791a */ /* 0x000fe80000000000 */
[----:B------:R-:W1:Y:S02]  /*2d00*/  UTCATOMSWS.FIND_AND_SET.ALIGN UP0, UR5, UR5 ;  /* 0x00000005000575e3 */ /* 0x000e640008000800 */
[----:B-1----:R-:W-:Y:S01]  /*2d10*/  MOV R3, UR5 ;  /* 0x0000000500037c02 */ /* 0x002fe20008000f00 */
[----:B------:R-:W-:Y:S06]  /*2d20*/  BRA.U UP0, `(.L_x_54) ;  /* 0x0000000100187547 */ /* 0x000fec000b800000 */
.L_x_55:
[----:B------:R-:W-:Y:S05]  /*2d30*/  NANOSLEEP 0x64 ;  /* 0x000000640000795d */ /* 0x000fea0003800000 */
[----:B------:R-:W-:-:S05]  /*2d40*/  UMOV UR5, 0x10 ;  /* 0x0000001000057882 */ /* 0x000fca0000000000 */
[----:B------:R-:W-:Y:S04]  /*2d50*/  DEPBAR.LE SB1, 0x36 ;  /* 0x00009d800000791a */ /* 0x000fe80000000000 */
[----:B------:R-:W1:Y:S02]  /*2d60*/  UTCATOMSWS.FIND_AND_SET.ALIGN UP0, UR5, UR5 ;  /* 0x00000005000575e3 */ /* 0x000e640008000800 */
[----:B-1----:R-:W-:Y:S01]  /*2d70*/  MOV R3, UR5 ;  /* 0x0000000500037c02 */ /* 0x002fe20008000f00 */
[----:B------:R-:W-:Y:S05]  /*2d80*/  BRA.U !UP0, `(.L_x_55) ;  /* 0xfffffffd08e87547 */ /* 0x000fea000b83ffff */
.L_x_54:
[-C--:B------:R-:W-:Y:S02]  /*2d90*/  SHF.L.U32 R2, R2, R3.reuse, RZ ;  /* 0x0000000302027219 */ /* 0x080fe400000006ff */
[----:B------:R-:W-:Y:S01]  /*2da0*/  SHF.L.U32 R0, R0, R3, RZ ;  /* 0x0000000300007219 */ /* 0x000fe200000006ff */
[----:B------:R-:W-:Y:S02]  /*2db0*/  IMAD.SHL.U32 R3, R3, 0x20, RZ ;  /* 0x0000002003037824 */ /* 0x000fe400078e00ff */
[----:B------:R1:W-:Y:S04]  /*2dc0*/  ATOMS.OR RZ, [UR4+0x14], R2 ;  /* 0x00001402ffff798c */ /* 0x0003e8000b000004 */
[----:B------:R1:W-:Y:S04]  /*2dd0*/  ATOMS.OR RZ, [UR4+0x18], R0 ;  /* 0x00001800ffff798c */ /* 0x0003e8000b000004 */
[----:B------:R1:W-:Y:S01]  /*2de0*/  STS [UR37+0x140], R3 ;  /* 0x00014003ff007988 */ /* 0x0003e20008000825 */
[----:B------:R-:W-:Y:S05]  /*2df0*/  BRA `(.L_x_53) ;  /* 0x0000000000107947 */ /* 0x000fea0003800000 */
.L_x_52:
[----:B------:R-:W-:Y:S02]  /*2e00*/  MOV R0, 0xffffffff ;  /* 0xffffffff00007802 */ /* 0x000fe40000000f00 */
[----:B------:R-:W-:-:S03]  /*2e10*/  MOV R2, 0x2e40 ;  /* 0x00002e4000027802 */ /* 0x000fc60000000f00 */
[----:B------:R1:W-:Y:S04]  /*2e20*/  STS [UR37+0x140], R0 ;  /* 0x00014000ff007988 */ /* 0x0003e80008000825 */
[----:B-1-3-5:R-:W-:Y:S05]  /*2e30*/  CALL.REL.NOINC `($__internal_1_$__cuda_sm10x_tcgen05_guardrail_trap_phase_invalid_during_alloc) ;  /* 0x0000003c00dc7944 */ /* 0x02afea0003c00000 */
.L_x_53:
[----:B------:R-:W-:Y:S05]  /*2e40*/  WARPSYNC.ALL ;  /* 0x0000000000007948 */ /* 0x000fea0003800000 */
[----:B------:R-:W2:Y:S01]  /*2e50*/  S2UR UR5, SR_CgaCtaId ;  /* 0x00000000000579c3 */ /* 0x000ea20000008800 */
[----:B------:R-:W-:Y:S01]  /*2e60*/  UMOV UR4, 0x400 ;  /* 0x0000040000047882 */ /* 0x000fe20000000000 */
[----:B------:R-:W-:-:S06]  /*2e70*/  NOP ;  /* 0x0000000000007918 */ /* 0x000fcc0000000000 */
[----:B------:R-:W-:Y:S06]  /*2e80*/  BAR.ARV 0x6, 0xa0 ;  /* 0x0182800000007b1d */ /* 0x000fec0000002000 */
[----:B------:R-:W4:Y:S01]  /*2e90*/  LDCU UR7, c[0x0][0x38c] ;  /* 0x00007180ff0777ac */ /* 0x000f220008000800 */
[----:B------:R-:W-:Y:S01]  /*2ea0*/  IMAD.MOV.U32 R11, RZ, RZ, 0x1 ;  /* 0x00000001ff0b7424 */ /* 0x000fe200078e00ff */
[----:B------:R-:W-:Y:S01]  /*2eb0*/  CS2R R8, SRZ ;  /* 0x0000000000087805 */ /* 0x000fe2000001ff00 */
[----:B------:R-:W-:Y:S01]  /*2ec0*/  IMAD.MOV.U32 R10, RZ, RZ, RZ ;  /* 0x000000ffff0a7224 */ /* 0x000fe200078e00ff */
[----:B------:R-:W3:Y:S01]  /*2ed0*/  LDCU UR6, c[0x0][0x38c] ;  /* 0x00007180ff0677ac */ /* 0x000ee20008000800 */
[----:B------:R-:W-:Y:S01]  /*2ee0*/  UMOV UR15, URZ ;  /* 0x000000ff000f7c82 */ /* 0x000fe20008000000 */
[----:B------:R-:W-:Y:S01]  /*2ef0*/  UMOV UR14, URZ ;  /* 0x000000ff000e7c82 */ /* 0x000fe20008000000 */
[----:B--2---:R-:W-:Y:S01]  /*2f00*/  ULEA UR5, UR5, UR4, 0x18 ;  /* 0x0000000405057291 */ /* 0x004fe2000f8ec0ff */
[----:B------:R-:W-:Y:S01]  /*2f10*/  UMOV UR24, 0x0 ;  /* 0x0000000000187882 */ /* 0x000fe20000000000 */
[----:B------:R-:W-:-:S02]  /*2f20*/  UMOV UR25, 0x41004a0 ;  /* 0x041004a000197882 */ /* 0x000fc40000000000 */
[----:B------:R-:W-:Y:S02]  /*2f30*/  UIADD3 UR10, UPT, UPT, UR5, 0x2400, URZ ;  /* 0x00002400050a7890 */ /* 0x000fe4000fffe0ff */
[----:B------:R-:W-:Y:S02]  /*2f40*/  UIADD3 UR11, UPT, UPT, UR5, 0x10400, URZ ;  /* 0x00010400050b7890 */ /* 0x000fe4000fffe0ff */
[----:B----4-:R-:W-:Y:S01]  /*2f50*/  UIADD3 UR7, UPT, UPT, UR7, 0x7f, URZ ;  /* 0x0000007f07077890 */ /* 0x010fe2000fffe0ff */
[----:B-1----:R-:W1:Y:S01]  /*2f60*/  LDS R0, [UR5+0x140] ;  /* 0x00014005ff007984 */ /* 0x002e620008000800 */
[----:B------:R-:W-:Y:S02]  /*2f70*/  USHF.R.U32.HI UR10, URZ, 0x4, UR10 ;  /* 0x00000004ff0a7899 */ /* 0x000fe4000801160a */
[----:B------:R-:W-:Y:S02]  /*2f80*/  USHF.R.S32.HI UR4, URZ, 0x1f, UR7 ;  /* 0x0000001fff047899 */ /* 0x000fe40008011407 */
[----:B------:R-:W-:-:S02]  /*2f90*/  USHF.R.U32.HI UR11, URZ, 0x4, UR11 ;  /* 0x00000004ff0b7899 */ /* 0x000fc4000801160b */
[----:B------:R-:W-:Y:S02]  /*2fa0*/  ULEA.HI UR4, UR4, UR7, URZ, 0x7 ;  /* 0x0000000704047291 */ /* 0x000fe4000f8f38ff */
[----:B------:R-:W-:Y:S02]  /*2fb0*/  ULOP3.LUT UR10, UR10, 0x3fff, URZ, 0xc0, !UPT ;  /* 0x00003fff0a0a7892 */ /* 0x000fe4000f8ec0ff */
[----:B------:R-:W-:Y:S02]  /*2fc0*/  USHF.R.S32.HI UR4, URZ, 0x7, UR4 ;  /* 0x00000007ff047899 */ /* 0x000fe40008011404 */
[----:B------:R-:W-:Y:S02]  /*2fd0*/  ULOP3.LUT UR11, UR11, 0x3fff, URZ, 0xc0, !UPT ;  /* 0x00003fff0b0b7892 */ /* 0x000fe4000f8ec0ff */
[----:B------:R-:W-:Y:S01]  /*2fe0*/  UISETP.LT.AND UP0, UPT, UR4, 0x1, UPT ;  /* 0x000000010400788c */ /* 0x000fe2000bf01270 */
[----:B------:R-:W-:Y:S01]  /*2ff0*/  UMOV UR22, 0x0 ;  /* 0x0000000000167882 */ /* 0x000fe20000000000 */
[----:B------:R-:W-:-:S02]  /*3000*/  UMOV UR23, 0x41004a0 ;  /* 0x041004a000177882 */ /* 0x000fc40000000000 */
[----:B------:R-:W-:Y:S02]  /*3010*/  USEL UR9, UR4, 0x1, !UP0 ;  /* 0x0000000104097887 */ /* 0x000fe4000c000000 */
[----:B------:R-:W-:Y:S02]  /*3020*/  ULOP3.LUT UR10, UR10, 0x10000, URZ, 0xfc, !UPT ;  /* 0x000100000a0a7892 */ /* 0x000fe4000f8efcff */
[----:B------:R-:W-:Y:S02]  /*3030*/  ULOP3.LUT UR11, UR11, 0x10000, URZ, 0xfc, !UPT ;  /* 0x000100000b0b7892 */ /* 0x000fe4000f8efcff */
[----:B------:R-:W-:Y:S02]  /*3040*/  UIADD3 UR9, UPT, UPT, -UR9, URZ, URZ ;  /* 0x000000ff09097290 */ /* 0x000fe4000fffe1ff */
[----:B---3--:R-:W-:Y:S01]  /*3050*/  UISETP.GE.AND UP3, UPT, UR6, 0x1, UPT ;  /* 0x000000010600788c */ /* 0x008fe2000bf66270 */
[----:B------:R-:W-:Y:S01]  /*3060*/  UMOV UR20, 0x0 ;  /* 0x0000000000147882 */ /* 0x000fe20000000000 */
[----:B------:R-:W-:Y:S01]  /*3070*/  UMOV UR21, 0x41004a0 ;  /* 0x041004a000157882 */ /* 0x000fe20000000000 */
[----:B------:R-:W-:Y:S01]  /*3080*/  UMOV UR18, 0x0 ;  /* 0x0000000000127882 */ /* 0x000fe20000000000 */
[----:B------:R-:W-:Y:S01]  /*3090*/  UMOV UR19, 0x41004a0 ;  /* 0x041004a000137882 */ /* 0x000fe20000000000 */
[----:B-1----:R-:W-:-:S15]  /*30a0*/  R2UR UR16, R0 ;  /* 0x00000000001072ca */ /* 0x002fde00000e0000 */
.L_x_62:
[----:B------:R-:W-:Y:S02]  /*30b0*/  LEA R0, R10, UR5, 0x3 ;  /* 0x000000050a007c11 */ /* 0x000fe4000f8e18ff */
[----:B------:R-:W-:Y:S02]  /*30c0*/  SHF.L.U32 R5, R9, 0x1f, RZ ;  /* 0x0000001f09057819 */ /* 0x000fe400000006ff */
[----:B------:R-:W-:Y:S01]  /*30d0*/  PLOP3.LUT P0, PT, PT, PT, UP3, 0x80, 0x8 ;  /* 0x000000000008781c */ /* 0x000fe20003f0f038 */
[----:B------:R-:W-:Y:S01]  /*30e0*/  VIADD R3, R0, 0xa0 ;  /* 0x000000a000037836 */ /* 0x000fe20000000000 */
[----:B-1----:R-:W1:Y:S02]  /*30f0*/  SYNCS.PHASECHK.TRANS64.TRYWAIT P1, [R0+URZ+0x90], R5 ;  /* 0x00009005000075a7 */ /* 0x002e6400080211ff */
[----:B-1-3--:R-:W-:Y:S09]  /*3100*/  @!P1 BRA `(.L_x_56) ;  /* 0x0000003400f49947 */ /* 0x00aff20003800000 */
.L_x_119:
[----:B------:R-:W-:Y:S01]  /*3110*/  LEA R4, R10, UR5, 0x4 ;  /* 0x000000050a047c11 */ /* 0x000fe2000f8e20ff */
[----:B------:R-:W-:Y:S01]  /*3120*/  @UP3 ULEA UR6, UR14, UR5, 0x3 ;  /* 0x000000050e063291 */ /* 0x000fe2000f8e18ff */
[----:B------:R-:W-:Y:S01]  /*3130*/  PLOP3.LUT P2, PT, PT, PT, PT, 0x80, 0x8 ;  /* 0x000000000008781c */ /* 0x000fe20003f4f070 */
[----:B------:R-:W-:Y:S01]  /*3140*/  ULEA UR7, UR15, UR5, 0x3 ;  /* 0x000000050f077291 */ /* 0x000fe2000f8e18ff */
[----:B------:R-:W-:Y:S02]  /*3150*/  PRMT R3, RZ, 0x654, R3 ;  /* 0x00000654ff037816 */ /* 0x000fe40000000003 */
[----:B-1----:R-:W1:Y:S01]  /*3160*/  LDS.128 R4, [R4+0x120] ;  /* 0x0001200004047984 */ /* 0x002e620000000c00 */
[----:B------:R-:W-:Y:S02]  /*3170*/  @P0 SHF.L.U32 R2, R8, 0x1f, RZ ;  /* 0x0000001f08020819 */ /* 0x000fe400000006ff */
[----:B------:R-:W-:Y:S01]  /*3180*/  SHF.L.U32 R0, R11, 0x1f, RZ ;  /* 0x0000001f0b007819 */ /* 0x000fe200000006ff */
[----:B------:R-:W-:Y:S01]  /*3190*/  @!PT LDS RZ, [RZ] ;  /* 0x00000000fffff984 */ /* 0x000fe20000000800 */
[----:B------:R-:W-:Y:S01]  /*31a0*/  @!PT LDS RZ, [RZ] ;  /* 0x00000000fffff984 */ /* 0x000fe20000000800 */
[----:B------:R-:W-:Y:S01]  /*31b0*/  @!PT LDS RZ, [RZ] ;  /* 0x00000000fffff984 */ /* 0x000fe20000000800 */
[----:B------:R-:W-:Y:S01]  /*31c0*/  @!PT LDS RZ, [RZ] ;  /* 0x00000000fffff984 */ /* 0x000fe20000000800 */
[----:B------:R2:W-:Y:S06]  /*31d0*/  MEMBAR.ALL.CTA ;  /* 0x0000000000007992 */ /* 0x0005ec0000008000 */
[----:B--2---:R-:W2:Y:S02]  /*31e0*/  FENCE.VIEW.ASYNC.S ;  /* 0x00000000000073c6 */ /* 0x004ea40000000000 */
[----:B--2---:R2:W-:Y:S01]  /*31f0*/  SYNCS.ARRIVE.TRANS64.RED.A1T0 RZ, [R3+URZ], RZ ;  /* 0x000000ff03ff79a7 */ /* 0x0045e200081004ff */
[----:B------:R2:W3:Y:S01]  /*3200*/  @P0 SYNCS.PHASECHK.TRANS64.TRYWAIT P2, [UR6], R2 ;  /* 0x00000002ff0005a7 */ /* 0x0004e20008041106 */
[----:B------:R-:W-:Y:S01]  /*3210*/  ULEA.HI UR6, UR15, UR15, URZ, 0x1 ;  /* 0x0000000f0f067291 */ /* 0x000fe2000f8f08ff */
[----:B-1----:R-:W-:-:S03]  /*3220*/  LOP3.LUT P1, RZ, R6, 0x1, RZ, 0xc0, !PT ;  /* 0x0000000106ff7812 */ /* 0x002fc6000782c0ff */
[----:B------:R-:W-:Y:S02]  /*3230*/  USHF.L.U32 UR8, UR6, 0x5, URZ ;  /* 0x0000000506087899 */ /* 0x000fe400080006ff */
[----:B------:R-:W-:Y:S02]  /*3240*/  ULOP3.LUT UR6, UR6, 0xffe, URZ, 0xc0, !UPT ;  /* 0x00000ffe06067892 */ /* 0x000fe4000f8ec0ff */
[----:B------:R-:W-:Y:S02]  /*3250*/  ULOP3.LUT UR8, UR8, 0xffffffc0, URZ, 0xc0, !UPT ;  /* 0xffffffc008087892 */ /* 0x000fe4000f8ec0ff */
[----:B------:R-:W-:Y:S02]  /*3260*/  UIADD3 UR6, UPT, UPT, -UR6, UR15, URZ ;  /* 0x0000000f06067290 */ /* 0x000fe4000fffe1ff */
[----:B------:R-:W-:Y:S01]  /*3270*/  UIADD3 UR8, UPT, UPT, UR16, UR8, URZ ;  /* 0x0000000810087290 */ /* 0x000fe2000fffe0ff */
[----:B------:R-:W1:Y:S03]  /*3280*/  SYNCS.PHASECHK.TRANS64.TRYWAIT P0, [UR7+0xd0], R0 ;  /* 0x0000d000ff0075a7 */ /* 0x000e660008001107 */
[----:B------:R-:W-:Y:S01]  /*3290*/  ULEA UR8, UR6, UR8, 0x14 ;  /* 0x0000000806087291 */ /* 0x000fe2000f8ea0ff */
[----:B-123--:R-:W-:Y:S11]  /*32a0*/  @!P0 BRA `(.L_x_57) ;  /* 0x0000003400a08947 */ /* 0x00eff60003800000 */
.L_x_121:
[----:B------:R-:W-:Y:S01]  /*32b0*/  IADD3 R10, PT, PT, R10, 0x1, RZ ;  /* 0x000000010a0a7810 */ /* 0x000fe20007ffe0ff */
[----:B------:R-:W-:Y:S06]  /*32c0*/  BRA.U !UP3, `(.L_x_58) ;  /* 0x000000010bc07547 */ /* 0x000fec000b800000 */
[----:B------:R-:W-:Y:S01]  /*32d0*/  UPLOP3.LUT UP4, UPT, UPT, UPT, UPT, 0x40, 0x4 ;  /* 0x000000000004789c */ /* 0x000fe20003f8e870 */
[----:B------:R-:W-:Y:S01]  /*32e0*/  UMOV UR13, UR9 ;  /* 0x00000009000d7c82 */ /* 0x000fe20008000000 */
[----:B------:R-:W-:Y:S01]  /*32f0*/  UMOV UR12, UR4 ;  /* 0x00000004000c7c82 */ /* 0x000fe20008000000 */
[----:B------:R-:W-:-:S08]  /*3300*/  UMOV UR17, UR14 ;  /* 0x0000000e00117c82 */ /* 0x000fd00008000000 */
.L_x_61:
[----:B------:R-:W-:Y:S02]  /*3310*/  UIADD3 UR13, UPT, UPT, UR13, 0x1, URZ ;  /* 0x000000010d0d7890 */ /* 0x000fe4000fffe0ff */
[----:B--2---:R-:W-:Y:S02]  /*3320*/  ULEA UR6, UR17, UR5, 0x3 ;  /* 0x0000000511067291 */ /* 0x004fe4000f8e18ff */
[----:B------:R-:W-:Y:S01]  /*3330*/  UISETP.NE.AND UP0, UPT, UR13, URZ, UPT ;  /* 0x000000ff0d00728c */ /* 0x000fe2000bf05270 */
[----:B---3--:R-:W-:Y:S10]  /*3340*/  @P2 BRA `(.L_x_59) ;  /* 0x00000000000c2947 */ /* 0x008ff40003800000 */
[----:B-1----:R-:W-:Y:S04]  /*3350*/  SHF.L.U32 R3, R8, 0x1f, RZ ;  /* 0x0000001f08037819 */ /* 0x002fe800000006ff */
[----:B------:R-:W1:Y:S02]  /*3360*/  SYNCS.PHASECHK.TRANS64.TRYWAIT P0, [UR6], R3 ;  /* 0x00000003ff0075a7 */ /* 0x000e640008001106 */
[----:B-1----:R-:W-:Y:S05]  /*3370*/  @!P0 BRA `(.L_x_60) ;  /* 0x0000003400848947 */ /* 0x002fea0003800000 */
.L_x_59:
[----:B------:R-:W-:Y:S01]  /*3380*/  UISETP.NE.AND UP1, UPT, UR12, 0x1, UPT ;  /* 0x000000010c00788c */ /* 0x000fe2000bf25270 */
[----:B------:R-:W-:Y:S01]  /*3390*/  PLOP3.LUT P2, PT, PT, PT, PT, 0x80, 0x8 ;  /* 0x000000000008781c */ /* 0x000fe20003f4f070 */
[----:B------:R-:W-:Y:S02]  /*33a0*/  UIADD3 UR14, UPT, UPT, UR17, 0x1, URZ ;  /* 0x00000001110e7890 */ /* 0x000fe4000fffe0ff */
[----:B------:R-:W-:Y:S02]  /*33b0*/  ULEA UR28, UR17, UR11, 0x9 ;  /* 0x0000000b111c7291 */ /* 0x000fe4000f8e48ff */
[----:B------:R-:W-:Y:S01]  /*33c0*/  UISETP.NE.AND UP2, UPT, UR14, 0x7, UPT ;  /* 0x000000070e00788c */ /* 0x000fe2000bf45270 */
[----:B------:R-:W-:Y:S01]  /*33d0*/  PLOP3.LUT P0, PT, PT, PT, UP1, 0x80, 0x8 ;  /* 0x000000000008781c */ /* 0x000fe20003f0f018 */
[----:B------:R-:W-:Y:S02]  /*33e0*/  UIADD3 UR40, UPT, UPT, UR28, 0x2, URZ ;  /* 0x000000021c287890 */ /* 0x000fe4000fffe0ff */
[----:B------:R-:W-:Y:S02]  /*33f0*/  USEL UR27, URZ, 0x1, UP2 ;  /* 0x00000001ff1b7887 */ /* 0x000fe40009000000 */
[----:B------:R-:W-:Y:S02]  /*3400*/  USEL UR14, UR14, URZ, UP2 ;  /* 0x000000ff0e0e7287 */ /* 0x000fe40009000000 */
[----:B------:R-:W-:Y:S02]  /*3410*/  UIADD3 UR36, UPT, UPT, UR28, 0x4, URZ ;  /* 0x000000041c247890 */ /* 0x000fe4000fffe0ff */
[----:B------:R-:W-:Y:S01]  /*3420*/  @UP1 ULEA UR26, UR14, UR5, 0x3 ;  /* 0x000000050e1a1291 */ /* 0x000fe2000f8e18ff */
[----:B------:R-:W-:Y:S01]  /*3430*/  LOP3.LUT R8, R8, UR27, RZ, 0x3c, !PT ;  /* 0x0000001b08087c12 */ /* 0x000fe2000f8e3cff */
[----:B------:R-:W-:Y:S02]  /*3440*/  UIADD3 UR32, UPT, UPT, UR28, 0x6, URZ ;  /* 0x000000061c207890 */ /* 0x000fe4000fffe0ff */
[----:B------:R-:W-:Y:S01]  /*3450*/  UIADD3 UR6, UPT, UPT, UR6, 0x38, URZ ;  /* 0x0000003806067890 */ /* 0x000fe2000fffe0ff */
[----:B-1----:R-:W-:Y:S01]  /*3460*/  @P0 SHF.L.U32 R0, R8, 0x1f, RZ ;  /* 0x0000001f08000819 */ /* 0x002fe200000006ff */
[----:B------:R-:W-:Y:S01]  /*3470*/  UIADD3 UR12, UPT, UPT, UR12, -0x1, URZ ;  /* 0xffffffff0c0c7890 */ /* 0x000fe2000fffe0ff */
[----:B------:R-:W-:Y:S02]  /*3480*/  UMOV UR29, 0x40004040 ;  /* 0x40004040001d7882 */ /* 0x000fe40000000000 */
[----:B------:R2:W3:Y:S01]  /*3490*/  @P0 SYNCS.PHASECHK.TRANS64.TRYWAIT P2, [UR26], R0 ;  /* 0x00000000ff0005a7 */ /* 0x0004e2000804111a */
[----:B------:R-:W-:Y:S01]  /*34a0*/  ULEA UR26, UR17, UR10, 0x9 ;  /* 0x0000000a111a7291 */ /* 0x000fe2000f8e48ff */
[----:B------:R-:W-:Y:S01]  /*34b0*/  UMOV UR27, 0x40004040 ;  /* 0x40004040001b7882 */ /* 0x000fe20000000000 */
[----:B------:R-:W-:Y:S02]  /*34c0*/  UMOV UR41, 0x40004040 ;  /* 0x4000404000297882 */ /* 0x000fe40000000000 */
[----:B------:R-:W-:Y:S02]  /*34d0*/  UIADD3 UR38, UPT, UPT, UR26, 0x2, URZ ;  /* 0x000000021a267890 */ /* 0x000fe4000fffe0ff */
[----:B------:R-:W-:Y:S02]  /*34e0*/  UIADD3 UR34, UPT, UPT, UR26, 0x4, URZ ;  /* 0x000000041a227890 */ /* 0x000fe4000fffe0ff */
[----:B------:R-:W-:Y:S01]  /*34f0*/  UIADD3 UR30, UPT, UPT, UR26, 0x6, URZ ;  /* 0x000000061a1e7890 */ /* 0x000fe2000fffe0ff */
[----:B------:R2:W-:Y:S01]  /*3500*/  UTCIMMA gdesc[UR26], gdesc[UR28], tmem[UR8], tmem[UR24], idesc[UR25], UP4 ;  /* 0x00ff181c1a0075ea */ /* 0x0005e2000a000108 */
[----:B------:R-:W-:Y:S01]  /*3510*/  UPLOP3.LUT UP4, UPT, UPT, UPT, UPT, 0x80, 0x8 ;  /* 0x000000000008789c */ /* 0x000fe20003f8f070 */
[----:B------:R-:W-:Y:S01]  /*3520*/  UMOV UR39, 0x40004040 ;  /* 0x4000404000277882 */ /* 0x000fe20000000000 */
[----:B------:R-:W-:Y:S01]  /*3530*/  UMOV UR37, 0x40004040 ;  /* 0x4000404000257882 */ /* 0x000fe20000000000 */
[----:B------:R2:W-:Y:S01]  /*3540*/  UTCIMMA gdesc[UR38], gdesc[UR40], tmem[UR8], tmem[UR22], idesc[UR23], UPT ;  /* 0x00ff1628260075ea */ /* 0x0005e2000b800108 */
[----:B------:R-:W-:Y:S01]  /*3550*/  UMOV UR35, 0x40004040 ;  /* 0x4000404000237882 */ /* 0x000fe20000000000 */
[----:B------:R-:W-:Y:S01]  /*3560*/  UMOV UR33, 0x40004040 ;  /* 0x4000404000217882 */ /* 0x000fe20000000000 */
[----:B------:R-:W-:Y:S01]  /*3570*/  UMOV UR31, 0x40004040 ;  /* 0x40004040001f7882 */ /* 0x000fe20000000000 */
[----:B------:R2:W-:Y:S01]  /*3580*/  UTCIMMA gdesc[UR34], gdesc[UR36], tmem[UR8], tmem[UR20], idesc[UR21], UPT ;  /* 0x00ff1424220075ea */ /* 0x0005e2000b800108 */
[----:B------:R2:W-:Y:S01]  /*3590*/  UTCIMMA gdesc[UR30], gdesc[UR32], tmem[UR8], tmem[UR18], idesc[UR19], UPT ;  /* 0x00ff12201e0075ea */ /* 0x0005e2000b800108 */
[----:B------:R2:W-:Y:S01]  /*35a0*/  UTCBAR [UR6], URZ ;  /* 0x000000ff060073e9 */ /* 0x0005e200080000ff */
[----:B------:R-:W-:Y:S01]  /*35b0*/  UMOV UR17, UR14 ;  /* 0x0000000e00117c82 */ /* 0x000fe20008000000 */
[----:B------:R-:W-:Y:S05]  /*35c0*/  BRA.U UP0, `(.L_x_61) ;  /* 0xfffffffd00507547 */ /* 0x000fea000b83ffff */
.L_x_58:
[----:B------:R-:W-:Y:S01]  /*35d0*/  UIADD3 UR15, UPT, UPT, UR15, 0x1, URZ ;  /* 0x000000010f0f7890 */ /* 0x000fe2000fffe0ff */
[C---:B------:R-:W-:Y:S01]  /*35e0*/  ISETP.NE.AND P0, PT, R10.reuse, 0x2, PT ;  /* 0x000000020a00780c */ /* 0x040fe20003f05270 */
[----:B------:R-:W-:Y:S02]  /*35f0*/  UIADD3 UR7, UPT, UPT, UR7, 0xb0, URZ ;  /* 0x000000b007077890 */ /* 0x000fe4000fffe0ff */
[----:B------:R-:W-:Y:S01]  /*3600*/  UISETP.NE.AND UP0, UPT, UR15, 0x4, UPT ;  /* 0x000000040f00788c */ /* 0x000fe2000bf05270 */
[----:B-12---:R-:W-:Y:S02]  /*3610*/  SEL R0, RZ, 0x1, P0 ;  /* 0x00000001ff007807 */ /* 0x006fe40000000000 */
[----:B------:R-:W-:Y:S01]  /*3620*/  SEL R10, R10, RZ, P0 ;  /* 0x000000ff0a0a7207 */ /* 0x000fe20000000000 */
[----:B------:R-:W-:Y:S01]  /*3630*/  USEL UR6, URZ, 0x1, UP0 ;  /* 0x00000001ff067887 */ /* 0x000fe20008000000 */
[----:B------:R-:W-:Y:S01]  /*3640*/  LOP3.LUT R9, R9, R0, RZ, 0x3c, !PT ;  /* 0x0000000009097212 */ /* 0x000fe200078e3cff */
[----:B------:R-:W-:Y:S01]  /*3650*/  USEL UR15, UR15, URZ, UP0 ;  /* 0x000000ff0f0f7287 */ /* 0x000fe20008000000 */
[----:B------:R1:W-:Y:S03]  /*3660*/  UTCBAR [UR7], URZ ;  /* 0x000000ff070073e9 */ /* 0x0003e600080000ff */
[----:B------:R-:W-:Y:S01]  /*3670*/  LOP3.LUT R11, R11, UR6, RZ, 0x3c, !PT ;  /* 0x000000060b0b7c12 */ /* 0x000fe2000f8e3cff */
[----:B------:R-:W-:Y:S07]  /*3680*/  @P1 BRA `(.L_x_62) ;  /* 0xfffffff800881947 */ /* 0x000fee000383ffff */
[----:B------:R-:W2:Y:S01]  /*3690*/  S2UR UR4, SR_CgaCtaId ;  /* 0x00000000000479c3 */ /* 0x000ea20000008800 */
[----:B------:R-:W-:Y:S01]  /*36a0*/  ELECT P0, URZ, PT ;  /* 0x0000000000ff782f */ /* 0x000fe20003800000 */
[----:B------:R-:W-:Y:S01]  /*36b0*/  IMAD.MOV.U32 R0, RZ, RZ, 0x1 ;  /* 0x00000001ff007424 */ /* 0x000fe200078e00ff */
[----:B------:R-:W-:Y:S01]  /*36c0*/  UIADD3 UR5, UPT, UPT, UR5, 0xd0, URZ ;  /* 0x000000d005057890 */ /* 0x000fe2000fffe0ff */
[----:B------:R-:W-:Y:S01]  /*36d0*/  SHF.L.U32 R3, R11, 0x1f, RZ ;  /* 0x0000001f0b037819 */ /* 0x000fe200000006ff */
[----:B------:R-:W-:-:S03]  /*36e0*/  UMOV UR6, 0x40 ;  /* 0x0000004000067882 */ /* 0x000fc60000000000 */
[----:B------:R-:W-:Y:S01]  /*36f0*/  UVIRTCOUNT.DEALLOC.SMPOOL 0x80 ;  /* 0x000000800000784c */ /* 0x000fe20000000000 */
[----:B--2---:R-:W-:Y:S02]  /*3700*/  ULEA UR4, UR4, UR6, 0x18 ;  /* 0x0000000604047291 */ /* 0x004fe4000f8ec0ff */
[----:B------:R-:W-:-:S07]  /*3710*/  ULEA UR6, UR15, UR5, 0x3 ;  /* 0x000000050f067291 */ /* 0x000fce000f8e18ff */
[----:B------:R2:W-:Y:S02]  /*3720*/  @P0 STS.U8 [UR4+0x1c], R0 ;  /* 0x00001c00ff000988 */ /* 0x0005e40008000004 */
[----:B------:R-:W4:Y:S02]  /*3730*/  SYNCS.PHASECHK.TRANS64.TRYWAIT P0, [UR6], R3 ;  /* 0x00000003ff0075a7 */ /* 0x000f240008001106 */
[----:B--2-4-:R-:W-:Y:S05]  /*3740*/  @!P0 BRA `(.L_x_63) ;  /* 0x0000003000a88947 */ /* 0x014fea0003800000 */
.L_x_124:
[----:B-1----:R-:W-:-:S04]  /*3750*/  UIADD3 UR7, UPT, UPT, UR15, 0x1, URZ ;  /* 0x000000010f077890 */ /* 0x002fc8000fffe0ff */
[----:B------:R-:W-:-:S04]  /*3760*/  UISETP.NE.AND UP0, UPT, UR7, 0x4, UPT ;  /* 0x000000040700788c */ /* 0x000fc8000bf05270 */
[----:B------:R-:W-:Y:S02]  /*3770*/  USEL UR8, URZ, 0x1, UP0 ;  /* 0x00000001ff087887 */ /* 0x000fe40008000000 */
[----:B------:R-:W-:-:S04]  /*3780*/  USEL UR7, UR7, URZ, UP0 ;  /* 0x000000ff07077287 */ /* 0x000fc80008000000 */
[----:B------:R-:W-:Y:S01]  /*3790*/  ULEA UR6, UR7, UR5, 0x3 ;  /* 0x0000000507067291 */ /* 0x000fe2000f8e18ff */
[----:B------:R-:W-:-:S04]  /*37a0*/  LOP3.LUT R2, R11, UR8, RZ, 0x3c, !PT ;  /* 0x000000080b027c12 */ /* 0x000fc8000f8e3cff */
[----:B--2---:R-:W-:-:S04]  /*37b0*/  SHF.L.U32 R3, R2, 0x1f, RZ ;  /* 0x0000001f02037819 */ /* 0x004fc800000006ff */
[----:B------:R-:W1:Y:S02]  /*37c0*/  SYNCS.PHASECHK.TRANS64.TRYWAIT P0, [UR6], R3 ;  /* 0x00000003ff0075a7 */ /* 0x000e640008001106 */
[----:B-1----:R-:W-:Y:S05]  /*37d0*/  @!P0 BRA `(.L_x_64) ;  /* 0x00000030009c8947 */ /* 0x002fea0003800000 */
.L_x_126:
        /* <DEDUP_REMOVED lines=9> */
.L_x_128:
[----:B------:R-:W-:-:S04]  /*3870*/  UIADD3 UR7, UPT, UPT, UR7, 0x1, URZ ;  /* 0x0000000107077890 */ /* 0x000fc8000fffe0ff */
[----:B------:R-:W-:-:S04]  /*3880*/  UISETP.NE.AND UP0, UPT, UR7, 0x4, UPT ;  /* 0x000000040700788c */ /* 0x000fc8000bf05270 */
[----:B------:R-:W-:Y:S02]  /*3890*/  USEL UR6, URZ, 0x1, UP0 ;  /* 0x00000001ff067887 */ /* 0x000fe40008000000 */
[----:B------:R-:W-:-:S04]  /*38a0*/  USEL UR7, UR7, URZ, UP0 ;  /* 0x000000ff07077287 */ /* 0x000fc80008000000 */
[----:B------:R-:W-:Y:S01]  /*38b0*/  ULEA UR7, UR7, UR5, 0x3 ;  /* 0x0000000507077291 */ /* 0x000fe2000f8e18ff */
[----:B-1----:R-:W-:-:S04]  /*38c0*/  LOP3.LUT R3, R2, UR6, RZ, 0x3c, !PT ;  /* 0x0000000602037c12 */ /* 0x002fc8000f8e3cff */
[----:B------:R-:W-:-:S04]  /*38d0*/  SHF.L.U32 R3, R3, 0x1f, RZ ;  /* 0x0000001f03037819 */ /* 0x000fc800000006ff */
[----:B------:R-:W1:Y:S02]  /*38e0*/  SYNCS.PHASECHK.TRANS64.TRYWAIT P0, [UR7], R3 ;  /* 0x00000003ff0075a7 */ /* 0x000e640008001107 */
[----:B-1----:R-:W-:Y:S05]  /*38f0*/  @!P0 BRA `(.L_x_66) ;  /* 0x0000003000848947 */ /* 0x002fea0003800000 */
.L_x_130:
[----:B------:R-:W-:Y:S01]  /*3900*/  NOP ;  /* 0x0000000000007918 */ /* 0x000fe20000000000 */
[----:B-1----:R-:W1:Y:S01]  /*3910*/  LDS R0, [UR4+0x14] ;  /* 0x00001404ff007984 */ /* 0x002e620008000800 */
[----:B------:R-:W-:Y:S01]  /*3920*/  ULOP3.LUT UR6, UR16, 0xffff, URZ, 0xc0, !UPT ;  /* 0x0000ffff10067892 */ /* 0x000fe2000f8ec0ff */
[----:B------:R-:W-:Y:S01]  /*3930*/  UMOV UR8, 0xffff ;  /* 0x0000ffff00087882 */ /* 0x000fe20000000000 */
[----:B------:R-:W-:Y:S02]  /*3940*/  UMOV UR5, 0x1 ;  /* 0x0000000100057882 */ /* 0x000fe40000000000 */
[----:B------:R-:W-:-:S04]  /*3950*/  USHF.R.U32.HI UR6, URZ, 0x5, UR6 ;  /* 0x00000005ff067899 */ /* 0x000fc80008011606 */
[----:B------:R-:W-:Y:S02]  /*3960*/  USHF.L.U32 UR8, UR8, UR6, URZ ;  /* 0x0000000608087299 */ /* 0x000fe400080006ff */
[----:B------:R-:W-:-:S04]  /*3970*/  USHF.L.U32 UR5, UR5, UR6, URZ ;  /* 0x0000000605057299 */ /* 0x000fc800080006ff */
[----:B-1----:R-:W-:-:S04]  /*3980*/  LOP3.LUT R0, R0, UR8, RZ, 0xc0, !PT ;  /* 0x0000000800007c12 */ /* 0x002fc8000f8ec0ff */
[----:B------:R-:W-:-:S13]  /*3990*/  ISETP.NE.AND P0, PT, R0, UR8, PT ;  /* 0x0000000800007c0c */ /* 0x000fda000bf05270 */
[----:B------:R-:W-:Y:S05]  /*39a0*/  @P0 BRA `(.L_x_67) ;  /* 0x0000000000580947 */ /* 0x000fea0003800000 */
[----:B------:R-:W1:Y:S02]  /*39b0*/  LDS R0, [UR4+0x18] ;  /* 0x00001804ff007984 */ /* 0x000e640008000800 */
[----:B-1----:R-:W-:-:S04]  /*39c0*/  LOP3.LUT R0, R0, UR5, RZ, 0xc0, !PT ;  /* 0x0000000500007c12 */ /* 0x002fc8000f8ec0ff */
[----:B------:R-:W-:-:S13]  /*39d0*/  ISETP.NE.AND P0, PT, R0, UR5, PT ;  /* 0x0000000500007c0c */ /* 0x000fda000bf05270 */
[----:B------:R-:W-:Y:S05]  /*39e0*/  @P0 BRA `(.L_x_68) ;  /* 0x00000000003c0947 */ /* 0x000fea0003800000 */
[----:B------:R-:W1:Y:S01]  /*39f0*/  S2R R2, SR_LANEID ;  /* 0x0000000000027919 */ /* 0x000e620000000000 */
[----:B------:R-:W-:Y:S01]  /*3a00*/  ULOP3.LUT UR8, URZ, UR8, URZ, 0x33, !UPT ;  /* 0x00000008ff087292 */ /* 0x000fe2000f8e33ff */
[----:B------:R-:W-:Y:S01]  /*3a10*/  LOP3.LUT R4, RZ, UR5, RZ, 0x33, !PT ;  /* 0x00000005ff047c12 */ /* 0x000fe2000f8e33ff */
[----:B------:R-:W-:Y:S02]  /*3a20*/  VOTEU.ANY UR7, UPT, PT ;  /* 0x0000000000077886 */ /* 0x000fe400038e0100 */
[----:B------:R-:W-:Y:S01]  /*3a30*/  UFLO.U32 UR7, UR7 ;  /* 0x00000007000772bd */ /* 0x000fe200080e0000 */
[----:B------:R-:W2:Y:S01]  /*3a40*/  REDUX UR5, R4 ;  /* 0x00000000040573c4 */ /* 0x000ea20000000000 */
[----:B------:R-:W-:-:S06]  /*3a50*/  IMAD.U32 R0, RZ, RZ, UR8 ;  /* 0x00000008ff007e24 */ /* 0x000fcc000f8e00ff */
[----:B------:R4:W-:Y:S01]  /*3a60*/  UTCATOMSWS.AND URZ, UR8 ;  /* 0x0000000800ff79e3 */ /* 0x0009e20008000000 */
[----:B------:R-:W3:Y:S01]  /*3a70*/  REDUX UR6, R0 ;  /* 0x00000000000673c4 */ /* 0x000ee20000000000 */
[----:B-1----:R-:W-:Y:S01]  /*3a80*/  ISETP.EQ.U32.AND P0, PT, R2, UR7, PT ;  /* 0x0000000702007c0c */ /* 0x002fe2000bf02070 */
[----:B--2---:R-:W-:Y:S01]  /*3a90*/  IMAD.U32 R2, RZ, RZ, UR5 ;  /* 0x00000005ff027e24 */ /* 0x004fe2000f8e00ff */
[----:B---3--:R-:W-:-:S11]  /*3aa0*/  MOV R3, UR6 ;  /* 0x0000000600037c02 */ /* 0x008fd60008000f00 */
[----:B------:R4:W-:Y:S04]  /*3ab0*/  @P0 ATOMS.AND RZ, [UR4+0x14], R3 ;  /* 0x00001403ffff098c */ /* 0x0009e8000a800004 */
[----:B------:R4:W-:Y:S01]  /*3ac0*/  @P0 ATOMS.AND RZ, [UR4+0x18], R2 ;  /* 0x00001802ffff098c */ /* 0x0009e2000a800004 */
[----:B------:R-:W-:Y:S05]  /*3ad0*/  BRA `(.L_x_69) ;  /* 0x0000000000147947 */ /* 0x000fea0003800000 */
.L_x_68:
[----:B------:R-:W-:Y:S02]  /*3ae0*/  MOV R2, 0x3b00 ;  /* 0x00003b0000027802 */ /* 0x000fe40000000f00 */
[----:B---3-5:R-:W-:Y:S05]  /*3af0*/  CALL.REL.NOINC `($__internal_0_$__cuda_sm10x_tcgen05_guardrail_trap_col_being_dealloced_not_returned_by_alloc) ;  /* 0x0000003000a07944 */ /* 0x028fea0003c00000 */
[----:B------:R-:W-:Y:S05]  /*3b00*/  BRA `(.L_x_69) ;  /* 0x0000000000087947 */ /* 0x000fea0003800000 */
.L_x_67:
[----:B------:R-:W-:Y:S02]  /*3b10*/  MOV R2, 0x3b30 ;  /* 0x00003b3000027802 */ /* 0x000fe40000000f00 */
[----:B---3-5:R-:W-:Y:S05]  /*3b20*/  CALL.REL.NOINC `($__internal_2_$__cuda_sm10x_tcgen05_guardrail_trap_unallocated_columns_being_dealloced) ;  /* 0x0000003000ac7944 */ /* 0x028fea0003c00000 */
.L_x_69:
[----:B------:R-:W-:Y:S01]  /*3b30*/  NOP ;  /* 0x0000000000007918 */ /* 0x000fe20000000000 */
[----:B----4-:R-:W-:Y:S05]  /*3b40*/  EXIT ;  /* 0x000000000000794d */ /* 0x010fea0003800000 */
.L_x_51:
[----:B------:R-:W-:-:S09]  /*3b50*/  UISETP.NE.OR UP2, UPT, UR8, 0x3, !UP2 ;  /* 0x000000030800788c */ /* 0x000fd2000d745670 */
[----:B------:R-:W-:Y:S05]  /*3b60*/  BRA.U UP2, `(.L_x_70) ;  /* 0x0000000902c87547 */ /* 0x000fea000b800000 */
[----:B------:R-:W1:Y:S01]  /*3b70*/  LDCU.64 UR6, c[0x0][0x888] ;  /* 0x00011100ff0677ac */ /* 0x000e620008000a00 */
[----:B------:R-:W2:Y:S01]  /*3b80*/  LDC R0, c[0x0][0xb30] ;  /* 0x0002cc00ff007b82 */ /* 0x000ea20000000800 */
[----:B------:R-:W-:Y:S01]  /*3b90*/  IMAD.MOV.U32 R30, RZ, RZ, 0x1 ;  /* 0x00000001ff1e7424 */ /* 0x000fe200078e00ff */
[----:B------:R-:W-:Y:S01]  /*3ba0*/  CS2R R28, SRZ ;  /* 0x00000000001c7805 */ /* 0x000fe2000001ff00 */
[----:B------:R-:W4:Y:S01]  /*3bb0*/  LDCU.64 UR4, c[0x0][0x890] ;  /* 0x00011200ff0477ac */ /* 0x000f220008000a00 */
[----:B------:R-:W-:Y:S01]  /*3bc0*/  IMAD.MOV.U32 R25, RZ, RZ, 0x1000 ;  /* 0x00001000ff197424 */ /* 0x000fe200078e00ff */
[----:B------:R-:W-:-:S03]  /*3bd0*/  UMOV UR8, 0x400 ;  /* 0x0000040000087882 */ /* 0x000fc60000000000 */
[----:B------:R-:W3:Y:S01]  /*3be0*/  LDC R19, c[0x0][0x370] ;  /* 0x0000dc00ff137b82 */ /* 0x000ee20000000800 */
[----:B------:R-:W-:-:S07]  /*3bf0*/  UPLOP3.LUT UP1, UPT, UPT, UPT, UPT, 0x40, 0x4 ;  /* 0x000000000004789c */ /* 0x000fce0003f2e870 */
[----:B------:R-:W3:Y:S01]  /*3c00*/  LDC R2, c[0x0][0xb0c] ;  /* 0x0002c300ff027b82 */ /* 0x000ee20000000800 */
[----:B-1----:R-:W-:Y:S02]  /*3c10*/  UISETP.NE.U32.AND UP2, UPT, UR6, URZ, UPT ;  /* 0x000000ff0600728c */ /* 0x002fe4000bf45070 */
[----:B------:R-:W-:Y:S02]  /*3c20*/  ULEA UR6, UR37, UR8, 0x18 ;  /* 0x0000000825067291 */ /* 0x000fe4000f8ec0ff */
[----:B------:R-:W-:Y:S02]  /*3c30*/  UISETP.NE.AND.EX UP2, UPT, UR7, URZ, UPT, UP2 ;  /* 0x000000ff0700728c */ /* 0x000fe4000bf45320 */
[----:B------:R-:W-:Y:S01]  /*3c40*/  UIADD3 UR7, UPT, UPT, UR6, 0x70, URZ ;  /* 0x0000007006077890 */ /* 0x000fe2000fffe0ff */
[----:B------:R-:W1:Y:S01]  /*3c50*/  LDC R18, c[0x0][0xb20] ;  /* 0x0002c800ff127b82 */ /* 0x000e620000000800 */
[----:B----4-:R-:W-:Y:S01]  /*3c60*/  UISETP.NE.U32.AND UP3, UPT, UR4, URZ, UPT ;  /* 0x000000ff0400728c */ /* 0x010fe2000bf65070 */
[----:B--2---:R-:W-:Y:S01]  /*3c70*/  ISETP.NE.AND P1, PT, R0, 0x1, PT ;  /* 0x000000010000780c */ /* 0x004fe20003f25270 */
[----:B------:R-:W-:-:S02]  /*3c80*/  UPRMT UR37, UR37, 0x654, UR7 ;  /* 0x0000065425257896 */ /* 0x000fc40008000007 */
[----:B------:R-:W-:-:S03]  /*3c90*/  UISETP.NE.AND.EX UP3, UPT, UR5, URZ, UPT, UP3 ;  /* 0x000000ff0500728c */ /* 0x000fc6000bf65330 */
[----:B------:R-:W2:Y:S08]  /*3ca0*/  LDC.64 R32, c[0x0][0x348] ;  /* 0x0000d200ff207b82 */ /* 0x000eb00000000a00 */
[----:B------:R-:W4:Y:S08]  /*3cb0*/  LDC.64 R16, c[0x0][0xb10] ;  /* 0x0002c400ff107b82 */ /* 0x000f300000000a00 */
[----:B------:R-:W1:Y:S08]  /*3cc0*/  LDC.64 R6, c[0x0][0xb18] ;  /* 0x0002c600ff067b82 */ /* 0x000e700000000a00 */
[----:B------:R-:W1:Y:S08]  /*3cd0*/  LDC.64 R4, c[0x0][0xb28] ;  /* 0x0002ca00ff047b82 */ /* 0x000e700000000a00 */
[----:B---3--:R-:W1:Y:S02]  /*3ce0*/  LDC R24, c[0x0][0x374] ;  /* 0x0000dd00ff187b82 */ /* 0x008e640000000800 */
.L_x_78:
[C---:B------:R-:W-:Y:S02]  /*3cf0*/  LEA R0, R29.reuse, UR6, 0x3 ;  /* 0x000000061d007c11 */ /* 0x040fe4000f8e18ff */
[----:B------:R-:W-:Y:S02]  /*3d00*/  SHF.L.U32 R3, R28, 0x1f, RZ ;  /* 0x0000001f1c037819 */ /* 0x000fe400000006ff */
[----:B------:R-:W-:Y:S02]  /*3d10*/  LEA R20, R29, UR6, 0x4 ;  /* 0x000000061d147c11 */ /* 0x000fe4000f8e20ff */
[----:B---3--:R-:W3:Y:S02]  /*3d20*/  SYNCS.PHASECHK.TRANS64.TRYWAIT P0, [R0+URZ+0x90], R3 ;  /* 0x00009003000075a7 */ /* 0x008ee400080011ff */
[----:B---3--:R-:W-:Y:S05]  /*3d30*/  @!P0 BRA `(.L_x_71) ;  /* 0x0000002c008c8947 */ /* 0x008fea0003800000 */
.L_x_131:
[----:B------:R-:W-:Y:S01]  /*3d40*/  ISETP.GE.AND P0, PT, R40, 0x1, PT ;  /* 0x000000012800780c */ /* 0x000fe20003f06270 */
[----:B------:R-:W1:Y:S01]  /*3d50*/  LDS.128 R20, [R20+0x120] ;  /* 0x0001200014147984 */ /* 0x000e620000000c00 */
[----:B------:R-:W-:Y:S01]  /*3d60*/  ISETP.NE.U32.AND P4, PT, RZ, UR4, PT ;  /* 0x00000004ff007c0c */ /* 0x000fe2000bf85070 */
[----:B---3--:R-:W-:Y:S01]  /*3d70*/  VIADD R0, R0, 0xa0 ;  /* 0x000000a000007836 */ /* 0x008fe20000000000 */
[----:B------:R-:W-:Y:S02]  /*3d80*/  SHF.L.U32 R26, R30, 0x1f, RZ ;  /* 0x0000001f1e1a7819 */ /* 0x000fe400000006ff */
[----:B------:R-:W-:Y:S02]  /*3d90*/  ISETP.NE.AND.EX P4, PT, RZ, UR5, PT, P4 ;  /* 0x00000005ff007c0c */ /* 0x000fe4000bf85340 */
[----:B------:R-:W-:Y:S01]  /*3da0*/  PRMT R0, RZ, 0x654, R0 ;  /* 0x00000654ff007816 */ /* 0x000fe20000000000 */
[----:B------:R-:W-:Y:S01]  /*3db0*/  @!PT LDS RZ, [RZ] ;  /* 0x00000000fffff984 */ /* 0x000fe20000000800 */
[----:B------:R-:W-:Y:S01]  /*3dc0*/  @!PT LDS RZ, [RZ] ;  /* 0x00000000fffff984 */ /* 0x000fe20000000800 */
[----:B------:R-:W-:Y:S01]  /*3dd0*/  @!PT LDS RZ, [RZ] ;  /* 0x00000000fffff984 */ /* 0x000fe20000000800 */
[----:B------:R-:W-:Y:S01]  /*3de0*/  @!PT LDS RZ, [RZ] ;  /* 0x00000000fffff984 */ /* 0x000fe20000000800 */
[----:B------:R3:W-:Y:S06]  /*3df0*/  MEMBAR.ALL.CTA ;  /* 0x0000000000007992 */ /* 0x0007ec0000008000 */
[----:B---3--:R-:W3:Y:S02]  /*3e00*/  FENCE.VIEW.ASYNC.S ;  /* 0x00000000000073c6 */ /* 0x008ee40000000000 */
[----:B---3--:R3:W-:Y:S01]  /*3e10*/  SYNCS.ARRIVE.TRANS64.RED.A1T0 RZ, [R0+URZ], RZ ;  /* 0x000000ff00ff79a7 */ /* 0x0087e200081004ff */
[----:B-1----:R-:W-:Y:S11]  /*3e20*/  LOP3.LUT P3, RZ, R22, 0x1, RZ, 0xc0, !PT ;  /* 0x0000000116ff7812 */ /* 0x002ff6000786c0ff */
[----:B------:R-:W-:Y:S02]  /*3e30*/  @!UPT UIADD3 URZ, UPT, UPT, URZ, URZ, URZ ;  /* 0x000000fffffff290 */ /* 0x000fe4000fffe0ff */
[----:B------:R-:W-:Y:S02]  /*3e40*/  @P3 MOV R13, R20 ;  /* 0x00000014000d3202 */ /* 0x000fe40000000f00 */
[----:B------:R-:W-:Y:S01]  /*3e50*/  @P3 LOP3.LUT R8, R21, 0xffff, RZ, 0xc0, !PT ;  /* 0x0000ffff15083812 */ /* 0x000fe200078ec0ff */
[----:B---3--:R-:W-:Y:S06]  /*3e60*/  @!P0 BRA `(.L_x_72) ;  /* 0x0000000000a48947 */ /* 0x008fec0003800000 */
[----:B------:R-:W-:Y:S01]  /*3e70*/  IMAD.HI.U32 R31, R24, R7, RZ ;  /* 0x00000007181f7227 */ /* 0x000fe200078e00ff */
[----:B------:R-:W-:Y:S02]  /*3e80*/  ISETP.NE.AND P0, PT, R6, 0x1, PT ;  /* 0x000000010600780c */ /* 0x000fe40003f05270 */
[----:B------:R-:W-:Y:S01]  /*3e90*/  ISETP.NE.AND P2, PT, R40, 0x1, PT ;  /* 0x000000012800780c */ /* 0x000fe20003f45270 */
[----:B----4-:R-:W-:Y:S01]  /*3ea0*/  IMAD.HI.U32 R34, R19, R16, RZ ;  /* 0x0000001013227227 */ /* 0x010fe200078e00ff */
[----:B------:R-:W-:Y:S02]  /*3eb0*/  SHF.R.U32.HI R31, RZ, R18, R31 ;  /* 0x00000012ff1f7219 */ /* 0x000fe4000001161f */
[----:B------:R-:W-:Y:S01]  /*3ec0*/  ISETP.NE.AND P5, PT, R2, 0x1, PT ;  /* 0x000000010200780c */ /* 0x000fe20003fa5270 */
[----:B------:R-:W-:Y:S01]  /*3ed0*/  IMAD.HI.U32 R36, R13, R16, RZ ;  /* 0x000000100d247227 */ /* 0x000fe200078e00ff */
[----:B------:R-:W-:Y:S02]  /*3ee0*/  SHF.R.U32.HI R34, RZ, R17, R34 ;  /* 0x00000011ff227219 */ /* 0x000fe40000011622 */
[----:B------:R-:W-:Y:S01]  /*3ef0*/  SEL R3, R24, R31, !P0 ;  /* 0x0000001f18037207 */ /* 0x000fe20004000000 */
[C---:B------:R-:W-:Y:S01]  /*3f00*/  IMAD.HI.U32 R31, R8.reuse, R7, RZ ;  /* 0x00000007081f7227 */ /* 0x040fe200078e00ff */
[----:B------:R-:W-:Y:S02]  /*3f10*/  SEL R11, R19, R34, !P5 ;  /* 0x00000022130b7207 */ /* 0x000fe40006800000 */
[----:B------:R-:W-:Y:S01]  /*3f20*/  SHF.R.U32.HI R36, RZ, R17, R36 ;  /* 0x00000011ff247219 */ /* 0x000fe20000011624 */
[----:B------:R-:W-:Y:S01]  /*3f30*/  IMAD.HI.U32 R38, R3, R4, RZ ;  /* 0x0000000403267227 */ /* 0x000fe200078e00ff */
[----:B------:R-:W-:Y:S03]  /*3f40*/  SHF.R.U32.HI R31, RZ, R18, R31 ;  /* 0x00000012ff1f7219 */ /* 0x000fe6000001161f */
[----:B------:R-:W-:Y:S01]  /*3f50*/  IMAD.HI.U32 R34, R11, R4, RZ ;  /* 0x000000040b227227 */ /* 0x000fe200078e00ff */
[----:B------:R-:W-:Y:S02]  /*3f60*/  @P2 SHF.R.U32.HI R3, RZ, R5, R38 ;  /* 0x00000005ff032219 */ /* 0x000fe40000011626 */
[----:B------:R-:W-:Y:S02]  /*3f70*/  SEL R9, R8, R31, !P0 ;  /* 0x0000001f08097207 */ /* 0x000fe40004000000 */
[----:B------:R-:W-:Y:S01]  /*3f80*/  @P2 SHF.R.U32.HI R11, RZ, R5, R34 ;  /* 0x00000005ff0b2219 */ /* 0x000fe20000011622 */
[C---:B------:R-:W-:Y:S01]  /*3f90*/  IMAD R10, R40.reuse, R3, RZ ;  /* 0x00000003280a7224 */ /* 0x040fe200078e02ff */
[----:B------:R-:W-:Y:S01]  /*3fa0*/  SEL R3, R13, R36, !P5 ;  /* 0x000000240d037207 */ /* 0x000fe20006800000 */
[C---:B------:R-:W-:Y:S03]  /*3fb0*/  IMAD.HI.U32 R14, R9.reuse, R4, RZ ;  /* 0x00000004090e7227 */ /* 0x040fe600078e00ff */
[----:B------:R-:W-:Y:S01]  /*3fc0*/  ISETP.GE.AND P0, PT, R9, R10, PT ;  /* 0x0000000a0900720c */ /* 0x000fe20003f06270 */
[C---:B------:R-:W-:Y:S01]  /*3fd0*/  IMAD R12, R40.reuse, R11, RZ ;  /* 0x0000000b280c7224 */ /* 0x040fe200078e02ff */
[-C--:B------:R-:W-:Y:S04]  /*3fe0*/  SHF.R.U32.HI R14, RZ, R5.reuse, R14 ;  /* 0x00000005ff0e7219 */ /* 0x080fe8000001160e */
[----:B------:R-:W-:Y:S02]  /*3ff0*/  ISETP.GE.OR P0, PT, R3, R12, P0 ;  /* 0x0000000c0300720c */ /* 0x000fe40000706670 */
[----:B------:R-:W-:Y:S05]  /*4000*/  SEL R15, R9, R14, !P2 ;  /* 0x0000000e090f7207 */ /* 0x000fea0005000000 */
[----:B------:R-:W-:Y:S04]  /*4010*/  IMAD.MOV R14, RZ, RZ, -R15 ;  /* 0x000000ffff0e7224 */ /* 0x000fe800078e0a0f */
[----:B------:R-:W-:Y:S02]  /*4020*/  IMAD R14, R40, R14, R9 ;  /* 0x0000000e280e7224 */ /* 0x000fe400078e0209 */
[C---:B------:R-:W-:Y:S05]  /*4030*/  @!P0 IMAD.HI.U32 R10, R3.reuse, R4, RZ ;  /* 0x00000004030a8227 */ /* 0x040fea00078e00ff */
[----:B------:R-:W-:Y:S04]  /*4040*/  @!P0 SHF.R.U32.HI R10, RZ, R5, R10 ;  /* 0x00000005ff0a8219 */ /* 0x000fe8000001160a */
[----:B------:R-:W-:Y:S01]  /*4050*/  @!P0 SEL R0, R3, R10, !P2 ;  /* 0x0000000a03008207 */ /* 0x000fe20005000000 */
[----:B------:R-:W-:Y:S03]  /*4060*/  IMAD.MOV R10, RZ, RZ, -R3 ;  /* 0x000000ffff0a7224 */ /* 0x000fe600078e0a03 */
[----:B------:R-:W-:Y:S01]  /*4070*/  @!P0 IADD3 R15, PT, PT, R15, -R0, RZ ;  /* 0x800000000f0f8210 */ /* 0x000fe20007ffe0ff */
[----:B------:R-:W-:Y:S01]  /*4080*/  @!P0 IMAD R0, R11, R14, R0 ;  /* 0x0000000e0b008224 */ /* 0x000fe200078e0200 */
[----:B------:R-:W-:Y:S01]  /*4090*/  IADD3 R11, PT, PT, -R9, RZ, RZ ;  /* 0x000000ff090b7210 */ /* 0x000fe20007ffe1ff */
[----:B------:R-:W-:Y:S02]  /*40a0*/  IMAD R13, R2, R10, R13 ;  /* 0x0000000a020d7224 */ /* 0x000fe400078e020d */
[----:B------:R-:W-:Y:S02]  /*40b0*/  @!P0 IMAD R9, R15, R40, R3 ;  /* 0x000000280f098224 */ /* 0x000fe400078e0203 */
[----:B------:R-:W-:Y:S02]  /*40c0*/  @!P0 IMAD.MOV.U32 R3, RZ, RZ, R0 ;  /* 0x000000ffff038224 */ /* 0x000fe400078e0000 */
[----:B------:R-:W-:Y:S02]  /*40d0*/  IMAD R8, R6, R11, R8 ;  /* 0x0000000b06087224 */ /* 0x000fe400078e0208 */
[----:B------:R-:W-:Y:S02]  /*40e0*/  IMAD R13, R3, R2, R13 ;  /* 0x00000002030d7224 */ /* 0x000fe400078e020d */
[----:B------:R-:W-:Y:S02]  /*40f0*/  IMAD R8, R9, R6, R8 ;  /* 0x0000000609087224 */ /* 0x000fe400078e0208 */
.L_x_72:
[----:B------:R-:W-:Y:S05]  /*4100*/  BRA.U UP1, `(.L_x_73) ;  /* 0x0000000101107547 */ /* 0x000fea000b800000 */
[----:B------:R-:W-:Y:S04]  /*4110*/  MOV R0, UR13 ;  /* 0x0000000d00007c02 */ /* 0x000fe80008000f00 */
[----:B------:R-:W-:Y:S04]  /*4120*/  SHF.L.U32 R3, R0, 0x1f, RZ ;  /* 0x0000001f00037819 */ /* 0x000fe800000006ff */
[----:B------:R-:W1:Y:S02]  /*4130*/  SYNCS.PHASECHK.TRANS64.TRYWAIT P0, [UR6+0x88], R3 ;  /* 0x00008803ff0075a7 */ /* 0x000e640008001106 */
[----:B-1----:R-:W-:Y:S05]  /*4140*/  @!P0 BRA `(.L_x_74) ;  /* 0x00000028009c8947 */ /* 0x002fea0003800000 */
.L_x_73:
[----:B------:R-:W-:Y:S05]  /*4150*/  BRA.U !UP3, `(.L_x_75) ;  /* 0x000000010b347547 */ /* 0x000fea000b800000 */
[----:B------:R-:W-:Y:S01]  /*4160*/  UPLOP3.LUT UP0, UPT, UPT, UPT, UP2, 0x80, 0x8 ;  /* 0x000000000008789c */ /* 0x000fe20003f0f020 */
[----:B-1----:R-:W-:Y:S02]  /*4170*/  HFMA2 R0, -RZ, RZ, 0, 5.9604644775390625e-08 ;  /* 0x00000001ff007431 */ /* 0x002fe400000001ff */
[----:B------:R-:W-:Y:S03]  /*4180*/  IMAD.MOV.U32 R98, RZ, RZ, 0x1 ;  /* 0x00000001ff627424 */ /* 0x000fe600078e00ff */
[----:B------:R-:W-:Y:S05]  /*4190*/  PLOP3.LUT P0, PT, PT, PT, UP0, 0x80, 0x8 ;  /* 0x000000000008781c */ /* 0x000fea0003f0f008 */
[----:B------:R-:W1:Y:S01]  /*41a0*/  @UP0 LDCU.64 UR8, c[0x0][0x888] ;  /* 0x00011100ff0807ac */ /* 0x000e620008000a00 */
[----:B------:R-:W-:Y:S07]  /*41b0*/  @UP0 UIMAD UR7, UR36, UR4, URZ ;  /* 0x00000004240702a4 */ /* 0x000fee000f8e02ff */
[----:B------:R-:W-:Y:S01]  /*41c0*/  @!P0 PRMT R98, R0, 0x7610, R98 ;  /* 0x0000761000628816 */ /* 0x000fe20000000062 */
[----:B-1----:R-:W-:Y:S03]  /*41d0*/  @UP0 UIMAD.WIDE UR8, UR7, 0x4, UR8 ;  /* 0x00000004070808a5 */ /* 0x002fe6000f8e0208 */
[----:B------:R-:W1:Y:S03]  /*41e0*/  @!UP0 LDCU UR7, c[0x0][0x880] ;  /* 0x00011000ff0787ac */ /* 0x000e660008000800 */
[----:B------:R-:W-:Y:S01]  /*41f0*/  IMAD.U32 R10, RZ, RZ, UR8 ;  /* 0x00000008ff0a7e24 */ /* 0x000fe2000f8e00ff */
[----:B------:R-:W-:Y:S05]  /*4200*/  MOV R11, UR9 ;  /* 0x00000009000b7c02 */ /* 0x000fea0008000f00 */
[----:B-----5:R3:W5:Y:S02]  /*4210*/  @P0 LDG.E R48, desc[UR40][R10.64] ;  /* 0x000000280a300981 */ /* 0x020764000c1e1900 */
[----:B-1-3--:R-:W-:Y:S07]  /*4220*/  @!P0 IMAD.U32 R48, RZ, RZ, UR7 ;  /* 0x00000007ff308e24 */ /* 0x00afee000f8e00ff */
.L_x_75:
[----:B-----5:R-:W-:Y:S01]  /*4230*/  @!P4 ISETP.EQ.AND P5, PT, R48, RZ, PT ;  /* 0x000000ff3000c20c */ /* 0x020fe20003fa2270 */
[----:B------:R-:W-:Y:S01]  /*4240*/  @!UPT UIADD3 URZ, UPT, UPT, URZ, URZ, URZ ;  /* 0x000000fffffff290 */ /* 0x000fe2000fffe0ff */
[----:B------:R-:W-:Y:S11]  /*4250*/  @!P4 BRA `(.L_x_76) ;  /* 0x000000000014c947 */ /* 0x000ff60003800000 */
[----:B------:R-:W-:Y:S02]  /*4260*/  LOP3.LUT P0, RZ, R98, 0xff, RZ, 0xc0, !PT ;  /* 0x000000ff62ff7812 */ /* 0x000fe4000780c0ff */
[----:B------:R-:W-:Y:S04]  /*4270*/  PLOP3.LUT P5, PT, PT, PT, UP0, 0x80, 0x8 ;  /* 0x000000000008781c */ /* 0x000fe80003faf008 */
[----:B------:R-:W-:Y:S07]  /*4280*/  PLOP3.LUT P5, PT, P5, PT, PT, 0x8, 0x80 ;  /* 0x000000000080781c */ /* 0x000fee0002fae170 */
[----:B------:R-:W-:Y:S11]  /*4290*/  @P0 ISETP.EQ.AND P5, PT, R48, RZ, PT ;  /* 0x000000ff3000020c */ /* 0x000ff60003fa2270 */
[----:B------:R-:W-:Y:S02]  /*42a0*/  @!UPT UIADD3 URZ, UPT, UPT, URZ, URZ, URZ ;  /* 0x000000fffffff290 */ /* 0x000fe4000fffe0ff */
.L_x_76:
[----:B------:R-:W3:Y:S01]  /*42b0*/  SYNCS.PHASECHK.TRANS64.TRYWAIT P4, [UR6+0x78], R26 ;  /* 0x0000781aff0075a7 */ /* 0x000ee20008081106 */
[----:B------:R-:W-:Y:S01]  /*42c0*/  @P3 SHF.R.U32.HI R27, RZ, 0x10, R21 ;  /* 0x00000010ff1b3819 */ /* 0x000fe20000011615 */
[----:B------:R-:W-:Y:S01]  /*42d0*/  VIADD R29, R29, 0x1 ;  /* 0x000000011d1d7836 */ /* 0x000fe20000000000 */
[----:B------:R-:W5:Y:S08]  /*42e0*/  LDC.64 R14, c[0x0][0xb10] ;  /* 0x0002c400ff0e7b82 */ /* 0x000f700000000a00 */
[----:B------:R-:W2:Y:S08]  /*42f0*/  LDC.64 R10, c[0x0][0xb18] ;  /* 0x0002c600ff0a7b82 */ /* 0x000eb00000000a00 */
[----:B-1----:R-:W1:Y:S08]  /*4300*/  @!P1 LDC R0, c[0x0][0xb20] ;  /* 0x0002c800ff009b82 */ /* 0x002e700000000800 */
[----:B------:R-:W4:Y:S01]  /*4310*/  @!P1 LDC R3, c[0x0][0xb0c] ;  /* 0x0002c300ff039b82 */ /* 0x000f220000000800 */
[----:B-----5:R-:W-:Y:S05]  /*4320*/  @!P1 IMAD.HI.U32 R14, R13, R14, RZ ;  /* 0x0000000e0d0e9227 */ /* 0x020fea00078e00ff */
[----:B------:R-:W-:Y:S01]  /*4330*/  @!P1 SHF.R.U32.HI R14, RZ, R15, R14 ;  /* 0x0000000fff0e9219 */ /* 0x000fe2000001160e */
[----:B--2---:R-:W-:Y:S01]  /*4340*/  @!P1 IMAD.HI.U32 R11, R8, R11, RZ ;  /* 0x0000000b080b9227 */ /* 0x004fe200078e00ff */
[----:B------:R-:W-:Y:S04]  /*4350*/  @!P1 ISETP.NE.AND P0, PT, R10, 0x1, PT ;  /* 0x000000010a00980c */ /* 0x000fe80003f05270 */
[----:B-1----:R-:W-:Y:S02]  /*4360*/  @!P1 SHF.R.U32.HI R9, RZ, R0, R11 ;  /* 0x00000000ff099219 */ /* 0x002fe4000001160b */
[----:B----4-:R-:W-:Y:S02]  /*4370*/  @!P1 ISETP.NE.AND P2, PT, R3, 0x1, PT ;  /* 0x000000010300980c */ /* 0x010fe40003f45270 */
[----:B------:R-:W-:Y:S02]  /*4380*/  @!P1 SEL R9, R8, R9, !P0 ;  /* 0x0000000908099207 */ /* 0x000fe40004000000 */
[----:B------:R-:W-:Y:S02]  /*4390*/  ELECT P0, URZ, PT ;  /* 0x0000000000ff782f */ /* 0x000fe40003800000 */
[----:B------:R-:W-:Y:S05]  /*43a0*/  @!P1 SEL R14, R13, R14, !P2 ;  /* 0x0000000e0d0e9207 */ /* 0x000fea0005000000 */
[----:B------:R-:W-:Y:S02]  /*43b0*/  @!P1 IMAD.IADD R0, R9, 0x1, -R14 ;  /* 0x0000000109009824 */ /* 0x000fe400078e0a0e */
[----:B------:R-:W-:Y:S02]  /*43c0*/  @!P1 IMAD.IADD R9, R14, 0x1, -R9 ;  /* 0x000000010e099824 */ /* 0x000fe400078e0a09 */
[----:B------:R-:W-:Y:S02]  /*43d0*/  @!P1 IMAD R13, R0, R3, R13 ;  /* 0x00000003000d9224 */ /* 0x000fe400078e020d */
[----:B------:R-:W-:Y:S01]  /*43e0*/  @!P1 IMAD R8, R9, R10, R8 ;  /* 0x0000000a09089224 */ /* 0x000fe200078e0208 */
[----:B---3--:R-:W-:Y:S06]  /*43f0*/  @!P4 BRA `(.L_x_77) ;  /* 0x000000280008c947 */ /* 0x008fec0003800000 */
.L_x_134:
[----:B------:R-:W-:Y:S01]  /*4400*/  PLOP3.LUT P5, PT, P5, P0, PT, 0xf2, 0x2f ;  /* 0x00000000002f781c */ /* 0x000fe20002fa1e72 */
[----:B------:R-:W-:Y:S01]  /*4410*/  UMOV UR14, 0x0 ;  /* 0x00000000000e7882 */ /* 0x000fe20000000000 */
[----:B------:R-:W-:Y:S01]  /*4420*/  LOP3.LUT R30, R30, 0x1, RZ, 0x3c, !PT ;  /* 0x000000011e1e7812 */ /* 0x000fe200078e3cff */
[----:B------:R-:W-:Y:S01]  /*4430*/  UMOV UR15, 0x10000000 ;  /* 0x10000000000f7882 */ /* 0x000fe20000000000 */
[----:B------:R-:W-:Y:S01]  /*4440*/  UMOV UR12, UR36 ;  /* 0x00000024000c7c82 */ /* 0x000fe20008000000 */
[----:B------:R-:W-:Y:S08]  /*4450*/  @P3 R2UR UR36, R27 ;  /* 0x000000001b2432ca */ /* 0x000ff000000e0000 */
[----:B-1----:R-:W-:Y:S01]  /*4460*/  @!P5 IADD3 R3, P0, PT, R32, 0x580, RZ ;  /* 0x000005802003d810 */ /* 0x002fe20007f1e0ff */
[----:B------:R-:W-:Y:S01]  /*4470*/  @!P5 IMAD.SHL.U32 R97, R97, 0x40, RZ ;  /* 0x000000406161d824 */ /* 0x000fe200078e00ff */
[----:B------:R-:W-:Y:S01]  /*4480*/  VOTEU.ALL UP1, P5 ;  /* 0x0000000000ff7886 */ /* 0x000fe20002820000 */
[----:B------:R-:W-:Y:S01]  /*4490*/  @!P5 IMAD.SHL.U32 R99, R99, 0x40, RZ ;  /* 0x000000406363d824 */ /* 0x000fe200078e00ff */
[----:B------:R-:W-:Y:S01]  /*44a0*/  @!P5 R2UR UR8, R3 ;  /* 0x000000000308d2ca */ /* 0x000fe200000e0000 */
[----:B------:R-:W-:Y:S01]  /*44b0*/  @!P5 IMAD.X R0, RZ, RZ, R33, P0 ;  /* 0x000000ffff00d224 */ /* 0x000fe200000e0621 */
[----:B------:R-:W-:Y:S01]  /*44c0*/  @!P5 R2UR UR10, R97 ;  /* 0x00000000610ad2ca */ /* 0x000fe200000e0000 */
[----:B------:R-:W-:Y:S01]  /*44d0*/  @!UP1 UIADD3 UR9, UPT, UPT, UR6, 0x70, URZ ;  /* 0x0000007006099890 */ /* 0x000fe2000fffe0ff */
[----:B------:R-:W-:Y:S01]  /*44e0*/  @!P5 R2UR UR11, R99 ;  /* 0x00000000630bd2ca */ /* 0x000fe200000e0000 */
[----:B------:R-:W-:Y:S01]  /*44f0*/  IMAD.IADD R97, R8, 0x1, R81 ;  /* 0x0000000108617824 */ /* 0x000fe200078e0251 */
[----:B------:R-:W-:Y:S01]  /*4500*/  @!P5 R2UR UR7, R0 ;  /* 0x000000000007d2ca */ /* 0x000fe200000e0000 */
[----:B------:R-:W-:Y:S01]  /*4510*/  IMAD.IADD R99, R13, 0x1, R96 ;  /* 0x000000010d637824 */ /* 0x000fe200078e0260 */
[C---:B------:R-:W-:Y:S04]  /*4520*/  ISETP.NE.AND P0, PT, R29.reuse, 0x2, PT ;  /* 0x000000021d00780c */ /* 0x040fe80003f05270 */
[----:B------:R-:W-:Y:S01]  /*4530*/  SEL R3, RZ, 0x1, P0 ;  /* 0x00000001ff037807 */ /* 0x000fe20000000000 */
[----:B------:R-:W-:Y:S01]  /*4540*/  IMAD.U32 R10, RZ, RZ, UR8 ;  /* 0x00000008ff0a7e24 */ /* 0x000fe2000f8e00ff */
[----:B------:R-:W-:Y:S01]  /*4550*/  @!UP1 UIADD3 UR8, UPT, UPT, UR6, 0x200, URZ ;  /* 0x0000020006089890 */ /* 0x000fe2000fffe0ff */
[----:B------:R-:W-:Y:S01]  /*4560*/  SEL R29, R29, RZ, P0 ;  /* 0x000000ff1d1d7207 */ /* 0x000fe20000000000 */
[----:B------:R-:W-:Y:S01]  /*4570*/  VOTEU.ALL UP1, P5 ;  /* 0x0000000000ff7886 */ /* 0x000fe20002820000 */
[----:B------:R-:W-:Y:S02]  /*4580*/  LOP3.LUT R28, R28, R3, RZ, 0x3c, !PT ;  /* 0x000000031c1c7212 */ /* 0x000fe400078e3cff */
[----:B------:R-:W-:Y:S01]  /*4590*/  IMAD.U32 R11, RZ, RZ, UR7 ;  /* 0x00000007ff0b7e24 */ /* 0x000fe2000f8e00ff */
[----:B------:R-:W-:Y:S04]  /*45a0*/  @!P5 R2UR UR16, R10 ;  /* 0x000000000a10d2ca */ /* 0x000fe800000e0000 */
[----:B------:R-:W-:Y:S11]  /*45b0*/  @!P5 R2UR UR17, R11 ;  /* 0x000000000b11d2ca */ /* 0x000ff600000e0000 */
[----:B------:R-:W-:Y:S02]  /*45c0*/  @!UPT UIADD3 URZ, UPT, UPT, URZ, URZ, URZ ;  /* 0x000000fffffff290 */ /* 0x000fe4000fffe0ff */
[----:B------:R3:W-:Y:S01]  /*45d0*/  @!UP1 UTMALDG.3D [UR8], [UR16], desc[UR14] ;  /* 0x00000e08100095b4 */ /* 0x0007e20008011000 */
[----:B------:R3:W-:Y:S01]  /*45e0*/  @!P5 SYNCS.ARRIVE.TRANS64.RED.A0TR RZ, [UR6+0x70], R25 ;  /* 0x00007019ffffd9a7 */ /* 0x0007e20008300406 */
[----:B------:R-:W-:Y:S01]  /*45f0*/  UPLOP3.LUT UP1, UPT, UPT, UPT, UPT, 0x80, 0x8 ;  /* 0x000000000008789c */ /* 0x000fe20003f2f070 */
[----:B------:R-:W-:Y:S01]  /*4600*/  SYNCS.ARRIVE.TRANS64.RED.A1T0 RZ, [UR37], RZ ;  /* 0x000000ffffff79a7 */ /* 0x000fe20008100425 */
[----:B------:R-:W-:Y:S09]  /*4610*/  @P3 BRA `(.L_x_78) ;  /* 0xfffffff400b43947 */ /* 0x000ff2000383ffff */
[----:B------:R-:W-:Y:S07]  /*4620*/  MOV R0, UR6 ;  /* 0x0000000600007c02 */ /* 0x000fee0008000f00 */
.L_x_79:
[----:B-1----:R-:W-:-:S04]  /*4630*/  SHF.L.U32 R3, R30, 0x1f, RZ ;  /* 0x0000001f1e037819 */ /* 0x002fc800000006ff */
[----:B------:R1:W2:Y:S03]  /*4640*/  SYNCS.PHASECHK.TRANS64.TRYWAIT P0, [R0+URZ+0x78], R3 ;  /* 0x00007803000075a7 */ /* 0x0002a600080011ff */
[----:B--2---:R-:W-:Y:S05]  /*4650*/  @!P0 NANOSLEEP.SYNCS 0x989680 ;  /* 0x009896800000895d */ /* 0x004fea0003900000 */
[----:B------:R-:W2:Y:S02]  /*4660*/  @!P0 SYNCS.PHASECHK.TRANS64 P0, [R0+URZ+0x78], R3 ;  /* 0x00007803000085a7 */ /* 0x000ea400080010ff */
[----:B--23--:R-:W-:Y:S05]  /*4670*/  @P0 EXIT ;  /* 0x000000000000094d */ /* 0x00cfea0003800000 */
[----:B------:R-:W-:Y:S05]  /*4680*/  BRA `(.L_x_79) ;  /* 0xfffffffc00e87947 */ /* 0x000fea000383ffff */
.L_x_70:
[----:B------:R-:W-:-:S06]  /*4690*/  UISETP.GE.AND UP1, UPT, UR8, 0x4, UPT ;  /* 0x000000040800788c */ /* 0x000fcc000bf26270 */
[----:B------:R-:W-:-:S13]  /*46a0*/  PLOP3.LUT P0, PT, PT, PT, UP1, 0x80, 0x8 ;  /* 0x000000000008781c */ /* 0x000fda0003f0f018 */
[----:B------:R-:W-:Y:S05]  /*46b0*/  @!P0 EXIT ;  /* 0x000000000000894d */ /* 0x000fea0003800000 */
[----:B------:R-:W-:Y:S01]  /*46c0*/  BAR.SYNC.DEFER_BLOCKING 0x6, 0xa0 ;  /* 0x0182800000007b1d */ /* 0x000fe20000010000 */
[C---:B------:R-:W-:Y:S02]  /*46d0*/  IMAD.SHL.U32 R5, R103.reuse, 0x40, RZ ;  /* 0x0000004067057824 */ /* 0x040fe400078e00ff */
[----:B------:R-:W-:Y:S02]  /*46e0*/  HFMA2 R113, -RZ, RZ, 0, 0 ;  /* 0x00000000ff717431 */ /* 0x000fe400000001ff */
[C---:B------:R-:W-:Y:S01]  /*46f0*/  IMAD.SHL.U32 R0, R103.reuse, 0x20, RZ ;  /* 0x0000002067007824 */ /* 0x040fe200078e00ff */
[----:B------:R-:W-:Y:S01]  /*4700*/  CS2R R108, SRZ ;  /* 0x00000000006c7805 */ /* 0x000fe2000001ff00 */
[----:B------:R-:W-:Y:S01]  /*4710*/  IMAD.SHL.U32 R105, R103, 0x8, RZ ;  /* 0x0000000867697824 */ /* 0x000fe200078e00ff */
[----:B------:R-:W-:Y:S01]  /*4720*/  UMOV UR43, 0x400 ;  /* 0x00000400002b7882 */ /* 0x000fe20000000000 */
[----:B------:R-:W-:Y:S01]  /*4730*/  LOP3.LUT R2, R5, 0x180, RZ, 0xc0, !PT ;  /* 0x0000018005027812 */ /* 0x000fe200078ec0ff */
[----:B------:R-:W-:Y:S01]  /*4740*/  ULEA UR43, UR37, UR43, 0x18 ;  /* 0x0000002b252b7291 */ /* 0x000fe2000f8ec0ff */
[----:B------:R-:W1:Y:S01]  /*4750*/  LDC R101, c[0x0][0x370] ;  /* 0x0000dc00ff657b82 */ /* 0x000e620000000800 */
[----:B------:R-:W-:Y:S01]  /*4760*/  LOP3.LUT R0, R0, 0xc00, RZ, 0xc0, !PT ;  /* 0x00000c0000007812 */ /* 0x000fe200078ec0ff */
[C---:B------:R-:W-:Y:S01]  /*4770*/  IMAD.U32 R46, R103.reuse, 0x10000, RZ ;  /* 0x00010000672e7824 */ /* 0x040fe200078e00ff */
[----:B------:R-:W-:Y:S01]  /*4780*/  LOP3.LUT R105, R2, 0x30, R105, 0xf8, !PT ;  /* 0x0000003002697812 */ /* 0x000fe200078ef869 */
[C---:B------:R-:W-:Y:S01]  /*4790*/  IMAD.SHL.U32 R2, R103.reuse, 0x2, RZ ;  /* 0x0000000267027824 */ /* 0x040fe200078e00ff */
[--C-:B------:R-:W-:Y:S01]  /*47a0*/  LOP3.LUT R0, R0, 0x40, R5.reuse, 0xf8, !PT ;  /* 0x0000004000007812 */ /* 0x100fe200078ef805 */
[----:B------:R-:W-:Y:S01]  /*47b0*/  IMAD.SHL.U32 R104, R103, 0x10, RZ ;  /* 0x0000001067687824 */ /* 0x000fe200078e00ff */
[----:B------:R-:W-:Y:S01]  /*47c0*/  UIADD3 UR4, UPT, UPT, UR43, 0x1200, URZ ;  /* 0x000012002b047890 */ /* 0x000fe2000fffe0ff */
[----:B------:R-:W2:Y:S01]  /*47d0*/  LDC R42, c[0x0][0xb0c] ;  /* 0x0002c300ff2a7b82 */ /* 0x000ea20000000800 */
[----:B------:R-:W-:Y:S01]  /*47e0*/  LOP3.LUT R105, R105, 0x20, R2, 0x78, !PT ;  /* 0x0000002069697812 */ /* 0x000fe200078e7802 */
[----:B------:R-:W-:Y:S01]  /*47f0*/  IMAD.MOV.U32 R44, RZ, RZ, RZ ;  /* 0x000000ffff2c7224 */ /* 0x000fe200078e00ff */
[----:B------:R-:W-:Y:S01]  /*4800*/  LOP3.LUT R0, R0, 0x200, R5, 0xf8, !PT ;  /* 0x0000020000007812 */ /* 0x000fe200078ef805 */
[----:B------:R-:W-:Y:S01]  /*4810*/  IMAD.MOV.U32 R110, RZ, RZ, RZ ;  /* 0x000000ffff6e7224 */ /* 0x000fe200078e00ff */
[----:B------:R-:W-:Y:S01]  /*4820*/  LOP3.LUT R46, R46, 0x600000, RZ, 0xc0, !PT ;  /* 0x006000002e2e7812 */ /* 0x000fe200078ec0ff */
[----:B------:R-:W-:Y:S01]  /*4830*/  IMAD.U32 R111, RZ, RZ, UR4 ;  /* 0x00000004ff6f7e24 */ /* 0x000fe2000f8e00ff */
[----:B------:R-:W4:Y:S01]  /*4840*/  LDS R3, [UR43+0x140] ;  /* 0x0001402bff037984 */ /* 0x000f220008000800 */
[----:B------:R-:W1:Y:S01]  /*4850*/  LDC R100, c[0x0][0xb20] ;  /* 0x0002c800ff647b82 */ /* 0x000e620000000800 */
[----:B------:R-:W-:Y:S01]  /*4860*/  LOP3.LUT R105, R0, R105, RZ, 0xfc, !PT ;  /* 0x0000006900697212 */ /* 0x000fe200078efcff */
[----:B------:R-:W1:Y:S01]  /*4870*/  LDCU.64 UR46, c[0x0][0x348] ;  /* 0x00006900ff2e77ac */ /* 0x000e620008000a00 */
[----:B------:R-:W-:-:S02]  /*4880*/  LOP3.LUT R104, R104, 0x20, RZ, 0xc0, !PT ;  /* 0x0000002068687812 */ /* 0x000fc400078ec0ff */
[----:B------:R-:W-:Y:S01]  /*4890*/  IADD3 R5, PT, PT, R105, UR43, RZ ;  /* 0x0000002b69057c10 */ /* 0x000fe2000fffe0ff */
[----:B------:R-:W1:Y:S02]  /*48a0*/  LDCU.64 UR38, c[0x0][0x888] ;  /* 0x00011100ff2677ac */ /* 0x000e640008000a00 */
[----:B------:R-:W1:Y:S01]  /*48b0*/  LDC R41, c[0x0][0xb30] ;  /* 0x0002cc00ff297b82 */ /* 0x000e620000000800 */
[----:B------:R-:W-:Y:S01]  /*48c0*/  IADD3 R104, PT, PT, -R104, 0x200, R5 ;  /* 0x0000020068687810 */ /* 0x000fe20007ffe105 */
[----:B------:R-:W-:-:S06]  /*48d0*/  UIADD3 UR42, UPT, UPT, UR43, 0x200, URZ ;  /* 0x000002002b2a7890 */ /* 0x000fcc000fffe0ff */
[----:B------:R-:W1:Y:S08]  /*48e0*/  LDC.64 R90, c[0x0][0xb10] ;  /* 0x0002c400ff5a7b82 */ /* 0x000e700000000a00 */
[----:B------:R-:W1:Y:S08]  /*48f0*/  LDC.64 R38, c[0x0][0xb18] ;  /* 0x0002c600ff267b82 */ /* 0x000e700000000a00 */
[----:B------:R-:W1:Y:S01]  /*4900*/  LDC.64 R86, c[0x0][0x888] ;  /* 0x00022200ff567b82 */ /* 0x000e620000000a00 */
[----:B----4-:R-:W-:-:S07]  /*4910*/  IMAD.IADD R46, R3, 0x1, R46 ;  /* 0x00000001032e7824 */ /* 0x010fce00078e022e */
[----:B------:R-:W4:Y:S08]  /*4920*/  LDC.64 R36, c[0x0][0xb28] ;  /* 0x0002ca00ff247b82 */ /* 0x000f300000000a00 */
[----:B------:R-:W1:Y:S08]  /*4930*/  LDC.64 R88, c[0x0][0x890] ;  /* 0x00022400ff587b82 */ /* 0x000e700000000a00 */
[----:B------:R-:W1:Y:S08]  /*4940*/  LDC.64 R84, c[0x0][0x8b0] ;  /* 0x00022c00ff547b82 */ /* 0x000e700000000a00 */
[----:B------:R-:W1:Y:S08]  /*4950*/  LDC.64 R82, c[0x0][0x8a8] ;  /* 0x00022a00ff527b82 */ /* 0x000e700000000a00 */
[----:B--2---:R-:W1:Y:S02]  /*4960*/  LDC R102, c[0x0][0x374] ;  /* 0x0000dd00ff667b82 */ /* 0x004e640000000800 */
.L_x_97:
[----:B------:R-:W-:Y:S02]  /*4970*/  LEA R0, R113, UR43, 0x3 ;  /* 0x0000002b71007c11 */ /* 0x000fe4000f8e18ff */
[----:B------:R-:W-:Y:S02]  /*4980*/  SHF.L.U32 R3, R109, 0x1f, RZ ;  /* 0x0000001f6d037819 */ /* 0x000fe400000006ff */
[----:B------:R-:W-:Y:S02]  /*4990*/  LEA R16, R113, UR43, 0x4 ;  /* 0x0000002b71107c11 */ /* 0x000fe4000f8e20ff */
[----:B--2---:R-:W2:Y:S02]  /*49a0*/  SYNCS.PHASECHK.TRANS64.TRYWAIT P0, [R0+URZ+0x90], R3 ;  /* 0x00009003000075a7 */ /* 0x004ea400080011ff */
[----:B-12---:R-:W-:Y:S05]  /*49b0*/  @!P0 BRA `(.L_x_80) ;  /* 0x0000002000b08947 */ /* 0x006fea0003800000 */
.L_x_135:
[----:B------:R-:W4:Y:S01]  /*49c0*/  LDC.64 R12, c[0x0][0xb10] ;  /* 0x0002c400ff0c7b82 */ /* 0x000f220000000a00 */
[----:B------:R-:W4:Y:S01]  /*49d0*/  LDS.128 R16, [R16+0x120] ;  /* 0x0001200010107984 */ /* 0x000f220000000c00 */
[----:B-1----:R-:W-:Y:S01]  /*49e0*/  ISETP.NE.AND P1, PT, R41, 0x1, PT ;  /* 0x000000012900780c */ /* 0x002fe20003f25270 */
[----:B--2---:R-:W-:Y:S01]  /*49f0*/  VIADD R0, R0, 0xa0 ;  /* 0x000000a000007836 */ /* 0x004fe20000000000 */
[----:B---3--:R-:W-:Y:S04]  /*4a00*/  ISETP.GE.AND P0, PT, R40, 0x1, PT ;  /* 0x000000012800780c */ /* 0x008fe80003f06270 */
[----:B------:R-:W1:Y:S01]  /*4a10*/  LDC.64 R10, c[0x0][0xb18] ;  /* 0x0002c600ff0a7b82 */ /* 0x000e620000000a00 */
[----:B------:R-:W-:Y:S01]  /*4a20*/  PRMT R0, RZ, 0x654, R0 ;  /* 0x00000654ff007816 */ /* 0x000fe20000000000 */
[----:B------:R-:W-:Y:S01]  /*4a30*/  @!PT LDS RZ, [RZ] ;  /* 0x00000000fffff984 */ /* 0x000fe20000000800 */
[----:B------:R-:W-:Y:S01]  /*4a40*/  @!PT LDS RZ, [RZ] ;  /* 0x00000000fffff984 */ /* 0x000fe20000000800 */
[----:B------:R-:W-:Y:S01]  /*4a50*/  @!PT LDS RZ, [RZ] ;  /* 0x00000000fffff984 */ /* 0x000fe20000000800 */
[----:B------:R-:W-:Y:S01]  /*4a60*/  @!PT LDS RZ, [RZ] ;  /* 0x00000000fffff984 */ /* 0x000fe20000000800 */
[----:B------:R2:W-:Y:S06]  /*4a70*/  MEMBAR.ALL.CTA ;  /* 0x0000000000007992 */ /* 0x0005ec0000008000 */
[----:B--2---:R-:W2:Y:S01]  /*4a80*/  FENCE.VIEW.ASYNC.S ;  /* 0x00000000000073c6 */ /* 0x004ea20000000000 */
[----:B------:R-:W3:Y:S08]  /*4a90*/  @!P1 LDC R14, c[0x0][0xb20] ;  /* 0x0002c800ff0e9b82 */ /* 0x000ef00000000800 */
[----:B------:R-:W1:Y:S01]  /*4aa0*/  @!P1 LDC R9, c[0x0][0xb0c] ;  /* 0x0002c300ff099b82 */ /* 0x000e620000000800 */
[----:B--2---:R2:W-:Y:S01]  /*4ab0*/  SYNCS.ARRIVE.TRANS64.RED.A1T0 RZ, [R0+URZ], RZ ;  /* 0x000000ff00ff79a7 */ /* 0x0045e200081004ff */
[----:B----4-:R-:W-:Y:S04]  /*4ac0*/  LOP3.LUT P4, RZ, R18, 0x1, RZ, 0xc0, !PT ;  /* 0x0000000112ff7812 */ /* 0x010fe8000788c0ff */
[----:B------:R-:W-:Y:S09]  /*4ad0*/  P2R R112, PR, RZ, 0x10 ;  /* 0x00000010ff707803 */ /* 0x000ff20000000000 */
[----:B------:R-:W-:Y:S02]  /*4ae0*/  @P4 MOV R45, R16 ;  /* 0x00000010002d4202 */ /* 0x000fe40000000f00 */
[----:B------:R-:W-:Y:S01]  /*4af0*/  @P4 LOP3.LUT R43, R17, 0xffff, RZ, 0xc0, !PT ;  /* 0x0000ffff112b4812 */ /* 0x000fe200078ec0ff */
[----:B--2---:R-:W-:Y:S06]  /*4b00*/  @!P0 BRA `(.L_x_81) ;  /* 0x0000000000a48947 */ /* 0x004fec0003800000 */
[----:B------:R-:W-:Y:S01]  /*4b10*/  IMAD.HI.U32 R21, R102, R39, RZ ;  /* 0x0000002766157227 */ /* 0x000fe200078e00ff */
[----:B------:R-:W-:Y:S02]  /*4b20*/  ISETP.NE.AND P0, PT, R38, 0x1, PT ;  /* 0x000000012600780c */ /* 0x000fe40003f05270 */
[----:B------:R-:W-:Y:S01]  /*4b30*/  ISETP.NE.AND P2, PT, R40, 0x1, PT ;  /* 0x000000012800780c */ /* 0x000fe20003f45270 */
[----:B------:R-:W-:Y:S01]  /*4b40*/  IMAD.HI.U32 R20, R101, R90, RZ ;  /* 0x0000005a65147227 */ /* 0x000fe200078e00ff */
[----:B------:R-:W-:Y:S02]  /*4b50*/  SHF.R.U32.HI R21, RZ, R100, R21 ;  /* 0x00000064ff157219 */ /* 0x000fe40000011615 */
[----:B------:R-:W-:Y:S01]  /*4b60*/  ISETP.NE.AND P3, PT, R42, 0x1, PT ;  /* 0x000000012a00780c */ /* 0x000fe20003f65270 */
[----:B------:R-:W-:Y:S01]  /*4b70*/  IMAD.HI.U32 R24, R45, R90, RZ ;  /* 0x0000005a2d187227 */ /* 0x000fe200078e00ff */
[----:B------:R-:W-:Y:S02]  /*4b80*/  SHF.R.U32.HI R20, RZ, R91, R20 ;  /* 0x0000005bff147219 */ /* 0x000fe40000011614 */
[----:B------:R-:W-:Y:S01]  /*4b90*/  SEL R3, R102, R21, !P0 ;  /* 0x0000001566037207 */ /* 0x000fe20004000000 */
[----:B------:R-:W-:Y:S01]  /*4ba0*/  IMAD.HI.U32 R21, R43, R39, RZ ;  /* 0x000000272b157227 */ /* 0x000fe200078e00ff */
[----:B------:R-:W-:Y:S02]  /*4bb0*/  SEL R7, R101, R20, !P3 ;  /* 0x0000001465077207 */ /* 0x000fe40005800000 */
[----:B------:R-:W-:Y:S01]  /*4bc0*/  SHF.R.U32.HI R24, RZ, R91, R24 ;  /* 0x0000005bff187219 */ /* 0x000fe20000011618 */
[-C--:B------:R-:W-:Y:S04]  /*4bd0*/  IMAD.HI.U32 R20, R3, R36.reuse, RZ ;  /* 0x0000002403147227 */ /* 0x080fe800078e00ff */
[----:B------:R-:W-:Y:S01]  /*4be0*/  IMAD.HI.U32 R22, R7, R36, RZ ;  /* 0x0000002407167227 */ /* 0x000fe200078e00ff */
[-C--:B------:R-:W-:Y:S02]  /*4bf0*/  @P2 SHF.R.U32.HI R3, RZ, R37.reuse, R20 ;  /* 0x00000025ff032219 */ /* 0x080fe40000011614 */
[----:B------:R-:W-:Y:S02]  /*4c00*/  SHF.R.U32.HI R20, RZ, R100, R21 ;  /* 0x00000064ff147219 */ /* 0x000fe40000011615 */
[----:B------:R-:W-:Y:S01]  /*4c10*/  @P2 SHF.R.U32.HI R7, RZ, R37, R22 ;  /* 0x00000025ff072219 */ /* 0x000fe20000011616 */
[C---:B------:R-:W-:Y:S01]  /*4c20*/  IMAD R2, R40.reuse, R3, RZ ;  /* 0x0000000328027224 */ /* 0x040fe200078e02ff */
[----:B------:R-:W-:Y:S02]  /*4c30*/  SEL R5, R43, R20, !P0 ;  /* 0x000000142b057207 */ /* 0x000fe40004000000 */
[----:B------:R-:W-:Y:S01]  /*4c40*/  SEL R3, R45, R24, !P3 ;  /* 0x000000182d037207 */ /* 0x000fe20005800000 */
[----:B------:R-:W-:Y:S01]  /*4c50*/  IMAD R4, R40, R7, RZ ;  /* 0x0000000728047224 */ /* 0x000fe200078e02ff */
[C---:B------:R-:W-:Y:S01]  /*4c60*/  ISETP.GE.AND P0, PT, R5.reuse, R2, PT ;  /* 0x000000020500720c */ /* 0x040fe20003f06270 */
[----:B------:R-:W-:Y:S03]  /*4c70*/  IMAD.HI.U32 R6, R5, R36, RZ ;  /* 0x0000002405067227 */ /* 0x000fe600078e00ff */
[----:B------:R-:W-:Y:S01]  /*4c80*/  ISETP.GE.OR P0, PT, R3, R4, P0 ;  /* 0x000000040300720c */ /* 0x000fe20000706670 */
[----:B------:R-:W-:Y:S01]  /*4c90*/  IMAD.MOV R4, RZ, RZ, -R3 ;  /* 0x000000ffff047224 */ /* 0x000fe200078e0a03 */
[-C--:B------:R-:W-:Y:S03]  /*4ca0*/  SHF.R.U32.HI R6, RZ, R37.reuse, R6 ;  /* 0x00000025ff067219 */ /* 0x080fe60000011606 */
[----:B------:R-:W-:Y:S01]  /*4cb0*/  IMAD R45, R42, R4, R45 ;  /* 0x000000042a2d7224 */ /* 0x000fe200078e022d */
[----:B------:R-:W-:Y:S05]  /*4cc0*/  SEL R15, R5, R6, !P2 ;  /* 0x00000006050f7207 */ /* 0x000fea0005000000 */
[----:B------:R-:W-:Y:S02]  /*4cd0*/  IMAD.MOV R6, RZ, RZ, -R15 ;  /* 0x000000ffff067224 */ /* 0x000fe400078e0a0f */
[C---:B------:R-:W-:Y:S04]  /*4ce0*/  @!P0 IMAD.HI.U32 R2, R3.reuse, R36, RZ ;  /* 0x0000002403028227 */ /* 0x040fe800078e00ff */
[----:B------:R-:W-:Y:S01]  /*4cf0*/  IMAD R6, R40, R6, R5 ;  /* 0x0000000628067224 */ /* 0x000fe200078e0205 */
[----:B------:R-:W-:Y:S04]  /*4d00*/  @!P0 SHF.R.U32.HI R2, RZ, R37, R2 ;  /* 0x00000025ff028219 */ /* 0x000fe80000011602 */
[----:B------:R-:W-:Y:S02]  /*4d10*/  @!P0 SEL R0, R3, R2, !P2 ;  /* 0x0000000203008207 */ /* 0x000fe40005000000 */
[----:B------:R-:W-:Y:S02]  /*4d20*/  IADD3 R2, PT, PT, -R5, RZ, RZ ;  /* 0x000000ff05027210 */ /* 0x000fe40007ffe1ff */
[----:B------:R-:W-:Y:S01]  /*4d30*/  @!P0 IADD3 R8, PT, PT, R15, -R0, RZ ;  /* 0x800000000f088210 */ /* 0x000fe20007ffe0ff */
[----:B------:R-:W-:Y:S02]  /*4d40*/  @!P0 IMAD R0, R7, R6, R0 ;  /* 0x0000000607008224 */ /* 0x000fe400078e0200 */
[----:B------:R-:W-:Y:S02]  /*4d50*/  IMAD R43, R38, R2, R43 ;  /* 0x00000002262b7224 */ /* 0x000fe400078e022b */
[----:B------:R-:W-:Y:S02]  /*4d60*/  @!P0 IMAD R5, R8, R40, R3 ;  /* 0x0000002808058224 */ /* 0x000fe400078e0203 */
[----:B------:R-:W-:Y:S04]  /*4d70*/  @!P0 IMAD.MOV.U32 R3, RZ, RZ, R0 ;  /* 0x000000ffff038224 */ /* 0x000fe800078e0000 */
[----:B------:R-:W-:Y:S02]  /*4d80*/  IMAD R45, R3, R42, R45 ;  /* 0x0000002a032d7224 */ /* 0x000fe400078e022d */
[----:B------:R-:W-:Y:S07]  /*4d90*/  IMAD R43, R5, R38, R43 ;  /* 0x00000026052b7224 */ /* 0x000fee00078e022b */
.L_x_81:
[----:B------:R-:W-:Y:S01]  /*4da0*/  @!P1 IMAD.HI.U32 R0, R45, R12, RZ ;  /* 0x0000000c2d009227 */ /* 0x000fe200078e00ff */
[----:B-1----:R-:W-:Y:S01]  /*4db0*/  @!P1 ISETP.NE.AND P0, PT, R10, 0x1, PT ;  /* 0x000000010a00980c */ /* 0x002fe20003f05270 */
[----:B------:R-:W-:Y:S01]  /*4dc0*/  ULOP3.LUT UP0, URZ, UR42, 0x1b0, URZ, 0xc0, !UPT ;  /* 0x000001b02aff7892 */ /* 0x000fe2000f80c0ff */
[----:B------:R-:W-:Y:S01]  /*4dd0*/  @!P1 ISETP.NE.AND P2, PT, R9, 0x1, PT ;  /* 0x000000010900980c */ /* 0x000fe20003f45270 */
[----:B------:R-:W-:Y:S01]  /*4de0*/  @!P1 IMAD.HI.U32 R3, R43, R11, RZ ;  /* 0x0000000b2b039227 */ /* 0x000fe200078e00ff */
[----:B------:R-:W-:Y:S02]  /*4df0*/  @!P1 SHF.R.U32.HI R0, RZ, R13, R0 ;  /* 0x0000000dff009219 */ /* 0x000fe40000011600 */
[----:B------:R-:W-:Y:S01]  /*4e00*/  @P4 SHF.R.U32.HI R107, RZ, 0x10, R17 ;  /* 0x00000010ff6b4819 */ /* 0x000fe20000011611 */
[----:B------:R-:W-:Y:S01]  /*4e10*/  VIADD R113, R113, 0x1 ;  /* 0x0000000171717836 */ /* 0x000fe20000000000 */
[----:B---3--:R-:W-:Y:S02]  /*4e20*/  @!P1 SHF.R.U32.HI R2, RZ, R14, R3 ;  /* 0x0000000eff029219 */ /* 0x008fe40000011603 */
[----:B------:R-:W-:Y:S02]  /*4e30*/  @!P1 SEL R3, R45, R0, !P2 ;  /* 0x000000002d039207 */ /* 0x000fe40005000000 */
[----:B------:R-:W-:Y:S05]  /*4e40*/  @!P1 SEL R2, R43, R2, !P0 ;  /* 0x000000022b029207 */ /* 0x000fea0004000000 */
[----:B------:R-:W-:Y:S02]  /*4e50*/  @!P1 IMAD.IADD R0, R2, 0x1, -R3 ;  /* 0x0000000102009824 */ /* 0x000fe400078e0a03 */
[----:B------:R-:W-:Y:S02]  /*4e60*/  @!P1 IMAD.IADD R2, R3, 0x1, -R2 ;  /* 0x0000000103029824 */ /* 0x000fe400078e0a02 */
[----:B------:R-:W-:Y:S02]  /*4e70*/  @!P1 IMAD R45, R0, R9, R45 ;  /* 0x00000009002d9224 */ /* 0x000fe400078e022d */
[----:B------:R-:W-:Y:S01]  /*4e80*/  @!P1 IMAD R43, R2, R10, R43 ;  /* 0x0000000a022b9224 */ /* 0x000fe200078e022b */
[----:B------:R-:W-:Y:S06]  /*4e90*/  BRA.U !UP0, `(.L_x_82) ;  /* 0x0000000108407547 */ /* 0x000fec000b800000 */
[----:B------:R-:W1:Y:S01]  /*4ea0*/  LDCU.64 UR8, c[0x4][0x80] ;  /* 0x01001000ff0877ac */ /* 0x000e620008000a00 */
[----:B------:R-:W-:Y:S01]  /*4eb0*/  MOV R3, 0x0 ;  /* 0x0000000000037802 */ /* 0x000fe20000000f00 */
[----:B------:R-:W-:Y:S02]  /*4ec0*/  HFMA2 R12, -RZ, RZ, 0, 5.9604644775390625e-08 ;  /* 0x00000001ff0c7431 */ /* 0x000fe400000001ff */
[----:B------:R-:W-:Y:S02]  /*4ed0*/  IMAD.MOV.U32 R8, RZ, RZ, 0x70 ;  /* 0x00000070ff087424 */ /* 0x000fe400078e00ff */
[----:B------:R-:W-:Y:S01]  /*4ee0*/  IMAD.MOV.U32 R13, RZ, RZ, RZ ;  /* 0x000000ffff0d7224 */ /* 0x000fe200078e00ff */
[----:B------:R-:W2:Y:S01]  /*4ef0*/  LDCU.64 UR6, c[0x4][0x88] ;  /* 0x01001100ff0677ac */ /* 0x000ea20008000a00 */
[----:B------:R-:W3:Y:S01]  /*4f00*/  LDC.64 R2, c[0x4][R3] ;  /* 0x0100000003027b82 */ /* 0x000ee20000000a00 */
[----:B------:R-:W4:Y:S01]  /*4f10*/  LDCU.64 UR4, c[0x4][0x8] ;  /* 0x01000100ff0477ac */ /* 0x000f220008000a00 */
[----:B-1----:R-:W-:Y:S01]  /*4f20*/  MOV R5, UR9 ;  /* 0x0000000900057c02 */ /* 0x002fe20008000f00 */
[----:B------:R-:W-:Y:S01]  /*4f30*/  IMAD.U32 R4, RZ, RZ, UR8 ;  /* 0x00000008ff047e24 */ /* 0x000fe2000f8e00ff */
[----:B--2---:R-:W-:Y:S01]  /*4f40*/  MOV R7, UR7 ;  /* 0x0000000700077c02 */ /* 0x004fe20008000f00 */
[----:B------:R-:W-:Y:S01]  /*4f50*/  IMAD.U32 R6, RZ, RZ, UR6 ;  /* 0x00000006ff067e24 */ /* 0x000fe2000f8e00ff */
[----:B----4-:R-:W-:Y:S01]  /*4f60*/  MOV R11, UR5 ;  /* 0x00000005000b7c02 */ /* 0x010fe20008000f00 */
[----:B------:R-:W-:Y:S02]  /*4f70*/  IMAD.U32 R10, RZ, RZ, UR4 ;  /* 0x00000004ff0a7e24 */ /* 0x000fe4000f8e00ff */
[----:B------:R-:W-:Y:S07]  /*4f80*/  LEPC R20, `(.L_x_82) ;  /* 0x000000001014794e */ /* 0x000fee0000000000 */
[----:B---3-5:R-:W-:Y:S05]  /*4f90*/  CALL.ABS.NOINC R2 ;  /* 0x0000000002007343 */ /* 0x028fea0003c00000 */
.L_x_82:
[----:B------:R-:W-:Y:S01]  /*4fa0*/  LOP3.LUT P0, RZ, R111, 0x1b0, RZ, 0xc0, !PT ;  /* 0x000001b06fff7812 */ /* 0x000fe2000780c0ff */
[----:B------:R-:W-:Y:S11]  /*4fb0*/  BSSY.RECONVERGENT B6, `(.L_x_83) ;  /* 0x0000013000067945 */ /* 0x000ff60003800200 */
[----:B------:R-:W-:Y:S01]  /*4fc0*/  @!UPT UIADD3 URZ, UPT, UPT, URZ, URZ, URZ ;  /* 0x000000fffffff290 */ /* 0x000fe2000fffe0ff */
[----:B------:R-:W-:Y:S05]  /*4fd0*/  @!P0 BRA `(.L_x_84) ;  /* 0x0000000000408947 */ /* 0x000fea0003800000 */
        /* <DEDUP_REMOVED lines=16> */
.L_x_84:
[----:B------:R-:W-:Y:S05]  /*50e0*/  BSYNC.RECONVERGENT B6 ;  /* 0x0000000000067941 */ /* 0x000fea0003800200 */
.L_x_83:
[----:B------:R-:W-:Y:S01]  /*50f0*/  ISETP.NE.U32.AND P3, PT, R88, RZ, PT ;  /* 0x000000ff5800720c */ /* 0x000fe20003f65070 */
[----:B------:R-:W-:Y:S01]  /*5100*/  UISETP.NE.AND UP1, UPT, UR44, URZ, UPT ;  /* 0x000000ff2c00728c */ /* 0x000fe2000bf25270 */
[----:B------:R-:W-:Y:S02]  /*5110*/  ISETP.NE.U32.AND P4, PT, R84, RZ, PT ;  /* 0x000000ff5400720c */ /* 0x000fe40003f85070 */
[----:B------:R-:W-:Y:S02]  /*5120*/  ISETP.NE.AND.EX P3, PT, R89, RZ, PT, P3 ;  /* 0x000000ff5900720c */ /* 0x000fe40003f65330 */
[----:B------:R-:W-:Y:S02]  /*5130*/  PLOP3.LUT P1, PT, PT, PT, PT, 0x8, 0x80 ;  /* 0x000000000080781c */ /* 0x000fe40003f2e170 */
[----:B------:R-:W-:Y:S02]  /*5140*/  PLOP3.LUT P0, PT, PT, PT, UP1, 0x80, 0x8 ;  /* 0x000000000008781c */ /* 0x000fe40003f0f018 */
[----:B------:R-:W-:Y:S02]  /*5150*/  ISETP.NE.AND.EX P4, PT, R85, RZ, PT, P4 ;  /* 0x000000ff5500720c */ /* 0x000fe40003f85340 */
[----:B------:R-:W1:Y:S09]  /*5160*/  @UP1 LDCU.64 UR4, c[0x0][0x888] ;  /* 0x00011100ff0417ac */ /* 0x000e720008000a00 */
[----:B------:R-:W-:Y:S01]  /*5170*/  @P0 PLOP3.LUT P1, PT, P3, PT, PT, 0x80, 0x8 ;  /* 0x000000000008081c */ /* 0x000fe20001f2f070 */
[----:B-1----:R-:W-:Y:S04]  /*5180*/  @UP1 UISETP.NE.U32.AND UP0, UPT, UR4, URZ, UPT ;  /* 0x000000ff0400128c */ /* 0x002fe8000bf05070 */
[----:B------:R-:W-:Y:S04]  /*5190*/  @UP1 UISETP.NE.AND.EX UP0, UPT, UR5, URZ, UPT, UP0 ;  /* 0x000000ff0500128c */ /* 0x000fe8000bf05300 */
[----:B------:R-:W-:Y:S01]  /*51a0*/  @UP1 USEL UR4, URZ, 0xffffffff, UP0 ;  /* 0xffffffffff041887 */ /* 0x000fe20008000000 */
[----:B------:R-:W-:Y:S11]  /*51b0*/  @!P3 BRA `(.L_x_85) ;  /* 0x00000000002cb947 */ /* 0x000ff60003800000 */
[----:B------:R-:W-:Y:S01]  /*51c0*/  ISETP.NE.U32.AND P2, PT, R86, RZ, PT ;  /* 0x000000ff5600720c */ /* 0x000fe20003f45070 */
[----:B------:R-:W-:Y:S03]  /*51d0*/  IMAD.MOV.U32 R98, RZ, RZ, 0x1 ;  /* 0x00000001ff627424 */ /* 0x000fe600078e00ff */
[----:B------:R-:W-:Y:S11]  /*51e0*/  ISETP.NE.AND.EX P2, PT, R87, RZ, PT, P2 ;  /* 0x000000ff5700720c */ /* 0x000ff60003f45320 */
[----:B------:R-:W-:Y:S02]  /*51f0*/  @!UPT UIADD3 URZ, UPT, UPT, URZ, URZ, URZ ;  /* 0x000000fffffff290 */ /* 0x000fe4000fffe0ff */
[----:B------:R-:W1:Y:S01]  /*5200*/  @P2 LDC.64 R2, c[0x0][0x888] ;  /* 0x00022200ff022b82 */ /* 0x000e620000000a00 */
[----:B------:R-:W-:Y:S04]  /*5210*/  @P2 IMAD R0, R88, UR36, RZ ;  /* 0x0000002458002c24 */ /* 0x000fe8000f8e02ff */
[----:B-1----:R-:W-:Y:S04]  /*5220*/  @P2 IMAD.WIDE R2, R0, 0x4, R2 ;  /* 0x0000000400022825 */ /* 0x002fe800078e0202 */
[----:B------:R-:W-:Y:S01]  /*5230*/  HFMA2 R0, -RZ, RZ, 0, 5.9604644775390625e-08 ;  /* 0x00000001ff007431 */ /* 0x000fe200000001ff */
[----:B-----5:R1:W5:Y:S04]  /*5240*/  @P2 LDG.E R48, desc[UR40][R2.64] ;  /* 0x0000002802302981 */ /* 0x020368000c1e1900 */
[----:B------:R-:W-:Y:S01]  /*5250*/  @!P2 PRMT R98, R0, 0x7610, R98 ;  /* 0x000076100062a816 */ /* 0x000fe20000000062 */
[----:B-1----:R-:W2:Y:S06]  /*5260*/  @!P2 LDC R48, c[0x0][0x880] ;  /* 0x00022000ff30ab82 */ /* 0x002eac0000000800 */
.L_x_85:
[----:B------:R-:W-:Y:S05]  /*5270*/  @!P4 BRA `(.L_x_86) ;  /* 0x000000000020c947 */ /* 0x000fea0003800000 */
[----:B------:R-:W-:Y:S04]  /*5280*/  ISETP.NE.U32.AND P2, PT, R82, RZ, PT ;  /* 0x000000ff5200720c */ /* 0x000fe80003f45070 */
[----:B------:R-:W-:Y:S11]  /*5290*/  ISETP.NE.AND.EX P2, PT, R83, RZ, PT, P2 ;  /* 0x000000ff5300720c */ /* 0x000ff60003f45320 */
[----:B------:R-:W-:Y:S02]  /*52a0*/  @!UPT UIADD3 URZ, UPT, UPT, URZ, URZ, URZ ;  /* 0x000000fffffff290 */ /* 0x000fe4000fffe0ff */
[----:B------:R-:W1:Y:S01]  /*52b0*/  @P2 LDC.64 R2, c[0x0][0x8a8] ;  /* 0x00022a00ff022b82 */ /* 0x000e620000000a00 */
[----:B------:R-:W-:Y:S04]  /*52c0*/  @P2 IMAD R0, R84, UR36, RZ ;  /* 0x0000002454002c24 */ /* 0x000fe8000f8e02ff */
[----:B-1----:R-:W-:Y:S05]  /*52d0*/  @P2 IMAD.WIDE R2, R0, 0x4, R2 ;  /* 0x0000000400022825 */ /* 0x002fea00078e0202 */
[----:B-----5:R1:W5:Y:S02]  /*52e0*/  @P2 LDG.E R47, desc[UR40][R2.64] ;  /* 0x00000028022f2981 */ /* 0x020364000c1e1900 */
[----:B-1----:R-:W3:Y:S02]  /*52f0*/  @!P2 LDC R47, c[0x0][0x8a0] ;  /* 0x00022800ff2fab82 */ /* 0x002ee40000000800 */
.L_x_86:
[----:B--2--5:R-:W-:Y:S01]  /*5300*/  @P0 ISETP.NE.AND P4, PT, R48, RZ, PT ;  /* 0x000000ff3000020c */ /* 0x024fe20003f85270 */
[----:B------:R-:W-:Y:S01]  /*5310*/  IMAD.U32 R0, RZ, RZ, UR4 ;  /* 0x00000004ff007e24 */ /* 0x000fe2000f8e00ff */
[----:B------:R-:W-:Y:S01]  /*5320*/  @P0 LOP3.LUT P2, RZ, R98, 0xff, RZ, 0xc0, !PT ;  /* 0x000000ff62ff0812 */ /* 0x000fe2000784c0ff */
[----:B------:R-:W-:Y:S01]  /*5330*/  BSSY B1, `(.L_x_87) ;  /* 0x0000039000017945 */ /* 0x000fe20003800000 */
[----:B------:R-:W-:Y:S02]  /*5340*/  @P0 SEL R9, RZ, 0xffffffff, P4 ;  /* 0xffffffffff090807 */ /* 0x000fe40002000000 */
[----:B------:R-:W-:Y:S02]  /*5350*/  CS2R R58, SRZ ;  /* 0x00000000003a7805 */ /* 0x000fe4000001ff00 */
[----:B------:R-:W-:Y:S02]  /*5360*/  LEA R92, R44, UR43, 0x3 ;  /* 0x0000002b2c5c7c11 */ /* 0x000fe4000f8e18ff */
[----:B------:R-:W-:Y:S02]  /*5370*/  CS2R R56, SRZ ;  /* 0x0000000000387805 */ /* 0x000fe4000001ff00 */
[----:B------:R-:W-:Y:S02]  /*5380*/  @P1 SEL R9, R0, R9, !P2 ;  /* 0x0000000900091207 */ /* 0x000fe40005000000 */
[----:B------:R-:W-:Y:S02]  /*5390*/  CS2R R54, SRZ ;  /* 0x0000000000367805 */ /* 0x000fe4000001ff00 */
[----:B------:R-:W-:Y:S02]  /*53a0*/  SHF.L.U32 R7, R110, 0x1f, RZ ;  /* 0x0000001f6e077819 */ /* 0x000fe400000006ff */
[----:B------:R-:W-:Y:S02]  /*53b0*/  CS2R R52, SRZ ;  /* 0x0000000000347805 */ /* 0x000fe4000001ff00 */
[----:B------:R-:W-:Y:S02]  /*53c0*/  @P0 LOP3.LUT R9, R9, 0x1, RZ, 0xc0, !PT ;  /* 0x0000000109090812 */ /* 0x000fe400078ec0ff */
[C---:B------:R-:W-:Y:S02]  /*53d0*/  LEA.HI R5, R44.reuse, R44, RZ, 0x1 ;  /* 0x0000002c2c057211 */ /* 0x040fe400078f08ff */
[----:B------:R-:W-:Y:S02]  /*53e0*/  ISETP.NE.U32.OR P1, PT, R9, 0x1, !P0 ;  /* 0x000000010900780c */ /* 0x000fe40004725470 */
[----:B------:R-:W-:Y:S01]  /*53f0*/  PLOP3.LUT P5, PT, PT, PT, PT, 0x8, 0x80 ;  /* 0x000000000080781c */ /* 0x000fe20003fae170 */
[C---:B------:R-:W-:Y:S01]  /*5400*/  IMAD.SHL.U32 R3, R5.reuse, 0x20, RZ ;  /* 0x0000002005037824 */ /* 0x040fe200078e00ff */
[----:B------:R-:W-:Y:S04]  /*5410*/  LOP3.LUT R5, R5, 0xffe, RZ, 0xc0, !PT ;  /* 0x00000ffe05057812 */ /* 0x000fe800078ec0ff */
[----:B------:R-:W-:Y:S01]  /*5420*/  LOP3.LUT R3, R3, 0xffffffc0, RZ, 0xc0, !PT ;  /* 0xffffffc003037812 */ /* 0x000fe200078ec0ff */
[----:B------:R-:W-:Y:S04]  /*5430*/  IMAD.IADD R32, R44, 0x1, -R5 ;  /* 0x000000012c207824 */ /* 0x000fe800078e0a05 */
[----:B------:R-:W-:Y:S01]  /*5440*/  @P1 SHF.L.U32 R2, R108, 0x1f, RZ ;  /* 0x0000001f6c021819 */ /* 0x000fe200000006ff */
[----:B------:R-:W-:Y:S03]  /*5450*/  IMAD.IADD R3, R46, 0x1, R3 ;  /* 0x000000012e037824 */ /* 0x000fe600078e0203 */
[----:B------:R-:W1:Y:S01]  /*5460*/  @P1 SYNCS.PHASECHK.TRANS64.TRYWAIT P0, [UR43+0x70], R2 ;  /* 0x00007002ff0015a7 */ /* 0x000e62000800112b */
[----:B------:R-:W-:Y:S01]  /*5470*/  IMAD R32, R32, 0x100000, R3 ;  /* 0x0010000020207824 */ /* 0x000fe200078e0203 */
[----:B------:R2:W4:Y:S01]  /*5480*/  SYNCS.PHASECHK.TRANS64.TRYWAIT P4, [R92+URZ+0xb0], R7 ;  /* 0x0000b0075c0075a7 */ /* 0x00052200080811ff */
[----:B-1----:R-:W-:Y:S01]  /*5490*/  @P1 PLOP3.LUT P5, PT, P0, PT, PT, 0x8, 0x80 ;  /* 0x000000000080181c */ /* 0x002fe200007ae170 */
[----:B------:R-:W-:Y:S01]  /*54a0*/  @!UPT UIADD3 URZ, UPT, UPT, URZ, URZ, URZ ;  /* 0x000000fffffff290 */ /* 0x000fe2000fffe0ff */
[----:B--2---:R-:W-:Y:S11]  /*54b0*/  @!P1 BRA `(.L_x_88) ;  /* 0x0000000000809947 */ /* 0x004ff60003800000 */
[----:B------:R-:W-:Y:S01]  /*54c0*/  ISETP.NE.U32.AND P0, PT, RZ, UR38, PT ;  /* 0x00000026ff007c0c */ /* 0x000fe2000bf05070 */
[----:B------:R-:W-:Y:S01]  /*54d0*/  BSSY B0, `(.L_x_89) ;  /* 0x0000012000007945 */ /* 0x000fe20003800000 */
[----:B------:R-:W-:Y:S02]  /*54e0*/  ISETP.NE.AND P2, PT, R48, RZ, PT ;  /* 0x000000ff3000720c */ /* 0x000fe40003f45270 */
[----:B------:R-:W-:Y:S02]  /*54f0*/  CS2R R54, SRZ ;  /* 0x0000000000367805 */ /* 0x000fe4000001ff00 */
[----:B------:R-:W-:Y:S02]  /*5500*/  ISETP.NE.AND.EX P0, PT, RZ, UR39, PT, P0 ;  /* 0x00000027ff007c0c */ /* 0x000fe4000bf05300 */
[----:B------:R-:W-:Y:S02]  /*5510*/  CS2R R52, SRZ ;  /* 0x0000000000347805 */ /* 0x000fe4000001ff00 */
[----:B------:R-:W-:Y:S02]  /*5520*/  LOP3.LUT P1, RZ, R98, 0xff, RZ, 0xc0, !PT ;  /* 0x000000ff62ff7812 */ /* 0x000fe4000782c0ff */
[----:B------:R-:W-:Y:S02]  /*5530*/  CS2R R58, SRZ ;  /* 0x00000000003a7805 */ /* 0x000fe4000001ff00 */
[----:B------:R-:W-:Y:S02]  /*5540*/  SEL R0, RZ, 0xffffffff, P2 ;  /* 0xffffffffff007807 */ /* 0x000fe40001000000 */
[----:B------:R-:W-:Y:S02]  /*5550*/  CS2R R56, SRZ ;  /* 0x0000000000387805 */ /* 0x000fe4000001ff00 */
[----:B------:R-:W-:Y:S04]  /*5560*/  SEL R3, RZ, 0xffffffff, P0 ;  /* 0xffffffffff037807 */ /* 0x000fe80000000000 */
[----:B------:R-:W-:Y:S04]  /*5570*/  @P3 SEL R0, R3, R0, !P1 ;  /* 0x0000000003003207 */ /* 0x000fe80004800000 */
[----:B------:R-:W-:Y:S04]  /*5580*/  LOP3.LUT R0, R0, 0x1, RZ, 0xc0, !PT ;  /* 0x0000000100007812 */ /* 0x000fe800078ec0ff */
[----:B------:R-:W-:Y:S01]  /*5590*/  ISETP.NE.U32.AND P0, PT, R0, 0x1, PT ;  /* 0x000000010000780c */ /* 0x000fe20003f05070 */
[----:B------:R-:W-:Y:S01]  /*55a0*/  @!UPT UIADD3 URZ, UPT, UPT, URZ, URZ, URZ ;  /* 0x000000fffffff290 */ /* 0x000fe2000fffe0ff */
[----:B------:R-:W-:Y:S11]  /*55b0*/  @!P5 BRA `(.L_x_90) ;  /* 0x00000000000cd947 */ /* 0x000ff60003800000 */
[----:B------:R-:W-:Y:S04]  /*55c0*/  SHF.L.U32 R3, R108, 0x1f, RZ ;  /* 0x0000001f6c037819 */ /* 0x000fe800000006ff */
[----:B------:R-:W1:Y:S02]  /*55d0*/  SYNCS.PHASECHK.TRANS64.TRYWAIT P1, [UR43+0x70], R3 ;  /* 0x00007003ff0075a7 */ /* 0x000e64000802112b */
[----:B-1----:R-:W-:Y:S05]  /*55e0*/  @!P1 BRA `(.L_x_91) ;  /* 0x0000001400b89947 */ /* 0x002fea0003800000 */
.L_x_90:
[----:B------:R-:W-:Y:S05]  /*55f0*/  BSYNC B0 ;  /* 0x0000000000007941 */ /* 0x000fea0003800000 */
.L_x_89:
[----:B------:R2:W1:Y:S01]  /*5600*/  @P0 LDS.128 R52, [R105+UR43+0x200] ;  /* 0x0002002b69340984 */ /* 0x0004620008000c00 */
[----:B------:R-:W-:Y:S01]  /*5610*/  UIADD3 UR4, UPT, UPT, UR43, 0x78, URZ ;  /* 0x000000782b047890 */ /* 0x000fe2000fffe0ff */
[----:B------:R-:W-:Y:S02]  /*5620*/  LOP3.LUT R108, R108, 0x1, RZ, 0x3c, !PT ;  /* 0x000000016c6c7812 */ /* 0x000fe400078e3cff */
[----:B------:R2:W1:Y:S01]  /*5630*/  @P0 LDS.128 R56, [R104+0x10] ;  /* 0x0000100068380984 */ /* 0x0004620000000c00 */
[----:B------:R-:W-:Y:S01]  /*5640*/  UPRMT UR4, UR37, 0x654, UR4 ;  /* 0x0000065425047896 */ /* 0x000fe20008000004 */
[----:B------:R-:W-:Y:S01]  /*5650*/  @!PT LDS RZ, [RZ] ;  /* 0x00000000fffff984 */ /* 0x000fe20000000800 */
[----:B------:R-:W-:Y:S01]  /*5660*/  @!PT LDS RZ, [RZ] ;  /* 0x00000000fffff984 */ /* 0x000fe20000000800 */
[----:B------:R-:W-:Y:S01]  /*5670*/  @!PT LDS RZ, [RZ] ;  /* 0x00000000fffff984 */ /* 0x000fe20000000800 */
[----:B------:R-:W-:Y:S01]  /*5680*/  @!PT LDS RZ, [RZ] ;  /* 0x00000000fffff984 */ /* 0x000fe20000000800 */
[----:B------:R5:W-:Y:S06]  /*5690*/  MEMBAR.ALL.CTA ;  /* 0x0000000000007992 */ /* 0x000bec0000008000 */
[----:B-----5:R-:W5:Y:S02]  /*56a0*/  FENCE.VIEW.ASYNC.S ;  /* 0x00000000000073c6 */ /* 0x020f640000000000 */
[----:B-----5:R-:W-:Y:S03]  /*56b0*/  SYNCS.ARRIVE.TRANS64.RED.A1T0 RZ, [UR4], RZ ;  /* 0x000000ffffff79a7 */ /* 0x020fe60008100404 */
.L_x_88:
[----:B------:R-:W-:Y:S05]  /*56c0*/  BSYNC B1 ;  /* 0x0000000000017941 */ /* 0x000fea0003800000 */
.L_x_87:
[----:B-1----:R-:W-:Y:S04]  /*56d0*/  SHF.R.U32.HI R3, RZ, 0x15, R32 ;  /* 0x00000015ff037819 */ /* 0x002fe80000011620 */
[----:B------:R-:W-:Y:S01]  /*56e0*/  LOP3.LUT P0, RZ, R3, 0x3, R106, 0x48, !PT ;  /* 0x0000000303ff7812 */ /* 0x000fe2000780486a */
[----:B------:R-:W-:Y:S01]  /*56f0*/  @!UPT UIADD3 URZ, UPT, UPT, URZ, URZ, URZ ;  /* 0x000000fffffff290 */ /* 0x000fe2000fffe0ff */
[----:B----4-:R-:W-:Y:S11]  /*5700*/  @P4 BRA `(.L_x_92) ;  /* 0x0000000000084947 */ /* 0x010ff60003800000 */
[----:B------:R-:W1:Y:S02]  /*5710*/  SYNCS.PHASECHK.TRANS64.TRYWAIT P1, [R92+URZ+0xb0], R7 ;  /* 0x0000b0075c0075a7 */ /* 0x000e6400080211ff */
[----:B-1----:R-:W-:Y:S05]  /*5720*/  @!P1 BRA `(.L_x_93) ;  /* 0x0000001400809947 */ /* 0x002fea0003800000 */
.L_x_92:
[----:B------:R-:W-:Y:S05]  /*5730*/  @!P0 BRA `(.L_x_94) ;  /* 0x0000000000408947 */ /* 0x000fea0003800000 */
[----:B------:R-:W4:Y:S01]  /*5740*/  LDCU.64 UR8, c[0x4][0x70] ;  /* 0x01000e00ff0877ac */ /* 0x000f220008000a00 */
[----:B------:R-:W-:Y:S01]  /*5750*/  MOV R3, 0x0 ;  /* 0x0000000000037802 */ /* 0x000fe20000000f00 */
[----:B------:R-:W-:Y:S02]  /*5760*/  HFMA2 R12, -RZ, RZ, 0, 5.9604644775390625e-08 ;  /* 0x00000001ff0c7431 */ /* 0x000fe400000001ff */
[----:B------:R-:W-:Y:S02]  /*5770*/  IMAD.MOV.U32 R8, RZ, RZ, 0x192 ;  /* 0x00000192ff087424 */ /* 0x000fe400078e00ff */
[----:B------:R-:W-:Y:S01]  /*5780*/  IMAD.MOV.U32 R13, RZ, RZ, RZ ;  /* 0x000000ffff0d7224 */ /* 0x000fe200078e00ff */
[----:B------:R-:W1:Y:S01]  /*5790*/  LDCU.64 UR6, c[0x4][0x78] ;  /* 0x01000f00ff0677ac */ /* 0x000e620008000a00 */
[----:B------:R-:W2:Y:S01]  /*57a0*/  LDC.64 R2, c[0x4][R3] ;  /* 0x0100000003027b82 */ /* 0x000ea20000000a00 */
[----:B------:R-:W5:Y:S01]  /*57b0*/  LDCU.64 UR4, c[0x4][0x10] ;  /* 0x01000200ff0477ac */ /* 0x000f620008000a00 */
[----:B----4-:R-:W-:Y:S01]  /*57c0*/  MOV R5, UR9 ;  /* 0x0000000900057c02 */ /* 0x010fe20008000f00 */
[----:B------:R-:W-:Y:S01]  /*57d0*/  IMAD.U32 R4, RZ, RZ, UR8 ;  /* 0x00000008ff047e24 */ /* 0x000fe2000f8e00ff */
[----:B-1----:R-:W-:Y:S01]  /*57e0*/  MOV R7, UR7 ;  /* 0x0000000700077c02 */ /* 0x002fe20008000f00 */
[----:B------:R-:W-:Y:S01]  /*57f0*/  IMAD.U32 R6, RZ, RZ, UR6 ;  /* 0x00000006ff067e24 */ /* 0x000fe2000f8e00ff */
[----:B-----5:R-:W-:Y:S01]  /*5800*/  MOV R11, UR5 ;  /* 0x00000005000b7c02 */ /* 0x020fe20008000f00 */
[----:B------:R-:W-:Y:S02]  /*5810*/  IMAD.U32 R10, RZ, RZ, UR4 ;  /* 0x00000004ff0a7e24 */ /* 0x000fe4000f8e00ff */
[----:B------:R-:W-:Y:S07]  /*5820*/  LEPC R20, `(.L_x_94) ;  /* 0x000000001014794e */ /* 0x000fee0000000000 */
[----:B--23--:R-:W-:Y:S05]  /*5830*/  CALL.ABS.NOINC R2 ;  /* 0x0000000002007343 */ /* 0x00cfea0003c00000 */
.L_x_94:
[----:B------:R-:W-:Y:S01]  /*5840*/  LOP3.LUT P0, RZ, R103, 0x60, RZ, 0xc0, !PT ;  /* 0x0000006067ff7812 */ /* 0x000fe2000780c0ff */
[----:B------:R-:W-:Y:S05]  /*5850*/  WARPSYNC.ALL ;  /* 0x0000000000007948 */ /* 0x000fea0003800000 */
[----:B------:R-:W-:Y:S01]  /*5860*/  IMAD.SHL.U32 R78, R53, 0x100, RZ ;  /* 0x00000100354e7824 */ /* 0x000fe200078e00ff */
[----:B------:R-:W-:Y:S01]  /*5870*/  R2UR UR4, R32 ;  /* 0x00000000200472ca */ /* 0x000fe200000e0000 */
[----:B------:R-:W-:Y:S01]  /*5880*/  IMAD.SHL.U32 R72, R55, 0x100, RZ ;  /* 0x0000010037487824 */ /* 0x000fe200078e00ff */
[C---:B------:R-:W-:Y:S01]  /*5890*/  SHF.L.U32 R50, R52.reuse, 0x10, RZ ;  /* 0x0000001034327819 */ /* 0x040fe200000006ff */
[----:B------:R-:W-:Y:S01]  /*58a0*/  IMAD.SHL.U32 R66, R57, 0x100, RZ ;  /* 0x0000010039427824 */ /* 0x000fe200078e00ff */
[C---:B------:R-:W-:Y:S01]  /*58b0*/  PRMT R49, R52.reuse, 0x8880, RZ ;  /* 0x0000888034317816 */ /* 0x040fe200000000ff */
[----:B------:R-:W-:Y:S01]  /*58c0*/  IMAD.SHL.U32 R60, R59, 0x100, RZ ;  /* 0x000001003b3c7824 */ /* 0x000fe200078e00ff */
[----:B------:R-:W-:Y:S01]  /*58d0*/  SHF.L.U32 R51, R52, 0x8, RZ ;  /* 0x0000000834337819 */ /* 0x000fe200000006ff */
[----:B------:R-:W-:Y:S01]  /*58e0*/  BSSY.RECONVERGENT B0, `(.L_x_95) ;  /* 0x00000a0000007945 */ /* 0x000fe20003800200 */
[----:B------:R-:W-:Y:S02]  /*58f0*/  SHF.R.S32.HI R50, RZ, 0x18, R50 ;  /* 0x00000018ff327819 */ /* 0x000fe40000011432 */
[C---:B------:R-:W-:Y:S02]  /*5900*/  PRMT R80, R53.reuse, 0x8880, RZ ;  /* 0x0000888035507816 */ /* 0x040fe400000000ff */
[----:B------:R-:W-:Y:S01]  /*5910*/  SHF.R.S32.HI R51, RZ, 0x18, R51 ;  /* 0x00000018ff337819 */ /* 0x000fe20000011433 */
[----:B-1----:R-:W-:Y:S01]  /*5920*/  LDTM.16dp32bit_t0_t15.x32 R4, tmem[UR4] ;  /* 0x00000004000479ee */ /* 0x002fe20008a80000 */
[----:B------:R-:W3:Y:S01]  /*5930*/  LDTM.16dp32bit_t16_t31.x32 R4, tmem[UR4+0x20] ;  /* 0x00002004000479ee */ /* 0x000ee20008aa0000 */
[----:B------:R-:W-:Y:S01]  /*5940*/  NOP ;  /* 0x0000000000007918 */ /* 0x000fe20000000000 */
[----:B------:R-:W-:Y:S02]  /*5950*/  R2UR UR5, R92 ;  /* 0x000000005c0572ca */ /* 0x000fe400000e0000 */
[----:B------:R-:W-:Y:S02]  /*5960*/  SHF.R.S32.HI R52, RZ, 0x18, R52 ;  /* 0x00000018ff347819 */ /* 0x000fe40000011434 */
[----:B------:R-:W-:Y:S02]  /*5970*/  SHF.L.U32 R79, R53, 0x10, RZ ;  /* 0x00000010354f7819 */ /* 0x000fe400000006ff */
[C---:B------:R-:W-:Y:S02]  /*5980*/  PRMT R77, R54.reuse, 0x8880, RZ ;  /* 0x00008880364d7816 */ /* 0x040fe400000000ff */
[----:B------:R-:W-:Y:S02]  /*5990*/  SHF.R.S32.HI R53, RZ, 0x18, R53 ;  /* 0x00000018ff357819 */ /* 0x000fe40000011435 */
[----:B------:R-:W-:Y:S02]  /*59a0*/  SHF.L.U32 R76, R54, 0x10, RZ ;  /* 0x00000010364c7819 */ /* 0x000fe400000006ff */
[C---:B------:R-:W-:Y:S01]  /*59b0*/  PRMT R74, R55.reuse, 0x8880, RZ ;  /* 0x00008880374a7816 */ /* 0x040fe200000000ff */
[----:B------:R-:W-:Y:S01]  /*59c0*/  UIADD3 UR5, UPT, UPT, UR5, 0xd0, URZ ;  /* 0x000000d005057890 */ /* 0x000fe2000fffe0ff */
[----:B------:R-:W-:Y:S02]  /*59d0*/  SHF.L.U32 R73, R55, 0x10, RZ ;  /* 0x0000001037497819 */ /* 0x000fe400000006ff */
[C---:B------:R-:W-:Y:S01]  /*59e0*/  PRMT R71, R56.reuse, 0x8880, RZ ;  /* 0x0000888038477816 */ /* 0x040fe200000000ff */
[----:B------:R-:W-:Y:S01]  /*59f0*/  UPRMT UR5, UR37, 0x654, UR5 ;  /* 0x0000065425057896 */ /* 0x000fe20008000005 */
[----:B------:R-:W-:Y:S02]  /*5a00*/  SHF.R.S32.HI R55, RZ, 0x18, R55 ;  /* 0x00000018ff377819 */ /* 0x000fe40000011437 */
[----:B------:R-:W-:Y:S01]  /*5a10*/  SHF.L.U32 R70, R56, 0x10, RZ ;  /* 0x0000001038467819 */ /* 0x000fe200000006ff */
[----:B---3--:R-:W-:Y:S01]  /*5a20*/  IMAD R4, R47, R4, RZ ;  /* 0x000000042f047224 */ /* 0x008fe200078e02ff */
[----:B------:R-:W-:Y:S01]  /*5a30*/  PRMT R68, R57, 0x8880, RZ ;  /* 0x0000888039447816 */ /* 0x000fe200000000ff */
[----:B------:R-:W-:Y:S01]  /*5a40*/  IMAD R5, R47, R5, RZ ;  /* 0x000000052f057224 */ /* 0x000fe200078e02ff */
[----:B------:R-:W-:Y:S01]  /*5a50*/  SHF.L.U32 R67, R57, 0x10, RZ ;  /* 0x0000001039437819 */ /* 0x000fe200000006ff */
[----:B------:R-:W-:Y:S01]  /*5a60*/  IMAD R6, R47, R6, RZ ;  /* 0x000000062f067224 */ /* 0x000fe200078e02ff */
[----:B------:R-:W-:Y:S01]  /*5a70*/  SYNCS.ARRIVE.TRANS64.RED.A1T0 RZ, [UR5], RZ ;  /* 0x000000ffffff79a7 */ /* 0x000fe20008100405 */
[----:B------:R-:W-:Y:S01]  /*5a80*/  IMAD R4, R49, R48, R4 ;  /* 0x0000003031047224 */ /* 0x000fe200078e0204 */
[----:B------:R-:W-:Y:S01]  /*5a90*/  MOV R49, R80 ;  /* 0x0000005000317202 */ /* 0x000fe20000000f00 */
[----:B------:R-:W-:Y:S01]  /*5aa0*/  IMAD R7, R47, R7, RZ ;  /* 0x000000072f077224 */ /* 0x000fe200078e02ff */
[----:B------:R-:W-:Y:S01]  /*5ab0*/  PRMT R65, R58, 0x8880, RZ ;  /* 0x000088803a417816 */ /* 0x000fe200000000ff */
[-C--:B------:R-:W-:Y:S01]  /*5ac0*/  IMAD R5, R50, R48.reuse, R5 ;  /* 0x0000003032057224 */ /* 0x080fe200078e0205 */
[----:B------:R-:W-:Y:S01]  /*5ad0*/  SHF.R.S32.HI R50, RZ, 0x18, R79 ;  /* 0x00000018ff327819 */ /* 0x000fe2000001144f */
[----:B------:R-:W-:Y:S01]  /*5ae0*/  IMAD R6, R51, R48, R6 ;  /* 0x0000003033067224 */ /* 0x000fe200078e0206 */
[----:B------:R-:W-:Y:S01]  /*5af0*/  SHF.R.S32.HI R51, RZ, 0x18, R78 ;  /* 0x00000018ff337819 */ /* 0x000fe2000001144e */
[C---:B------:R-:W-:Y:S01]  /*5b00*/  IMAD R8, R47.reuse, R8, RZ ;  /* 0x000000082f087224 */ /* 0x040fe200078e02ff */
[----:B------:R-:W-:Y:S01]  /*5b10*/  SHF.R.S32.HI R57, RZ, 0x18, R57 ;  /* 0x00000018ff397819 */ /* 0x000fe20000011439 */
[----:B------:R-:W-:Y:S01]  /*5b20*/  IMAD R7, R52, R48, R7 ;  /* 0x0000003034077224 */ /* 0x000fe200078e0207 */
[----:B------:R-:W-:Y:S01]  /*5b30*/  SHF.L.U32 R64, R58, 0x10, RZ ;  /* 0x000000103a407819 */ /* 0x000fe200000006ff */
[----:B------:R-:W-:Y:S01]  /*5b40*/  IMAD R9, R47, R9, RZ ;  /* 0x000000092f097224 */ /* 0x000fe200078e02ff */
[----:B------:R-:W-:Y:S01]  /*5b50*/  PRMT R62, R59, 0x8880, RZ ;  /* 0x000088803b3e7816 */ /* 0x000fe200000000ff */
[----:B------:R-:W-:Y:S01]  /*5b60*/  IMAD R10, R47, R10, RZ ;  /* 0x0000000a2f0a7224 */ /* 0x000fe200078e02ff */
[----:B------:R-:W-:Y:S01]  /*5b70*/  I2IP.S8.S32.SAT R92, R7, R6, RZ ;  /* 0x00000006075c7239 */ /* 0x000fe200000014ff */
[----:B------:R-:W-:Y:S01]  /*5b80*/  IMAD R8, R49, R48, R8 ;  /* 0x0000003031087224 */ /* 0x000fe200078e0208 */
[----:B------:R-:W-:Y:S01]  /*5b90*/  MOV R49, R77 ;  /* 0x0000004d00317202 */ /* 0x000fe20000000f00 */
[----:B------:R-:W-:Y:S01]  /*5ba0*/  IMAD R11, R47, R11, RZ ;  /* 0x0000000b2f0b7224 */ /* 0x000fe200078e02ff */
[----:B------:R-:W-:Y:S01]  /*5bb0*/  I2IP.S8.S32.SAT R92, R5, R4, R92 ;  /* 0x00000004055c7239 */ /* 0x000fe2000000145c */
[-C--:B------:R-:W-:Y:S01]  /*5bc0*/  IMAD R9, R50, R48.reuse, R9 ;  /* 0x0000003032097224 */ /* 0x080fe200078e0209 */
[----:B------:R-:W-:Y:S01]  /*5bd0*/  SHF.R.S32.HI R50, RZ, 0x18, R76 ;  /* 0x00000018ff327819 */ /* 0x000fe2000001144c */
[----:B------:R-:W-:Y:S01]  /*5be0*/  IMAD R10, R51, R48, R10 ;  /* 0x00000030330a7224 */ /* 0x000fe200078e020a */
[----:B------:R-:W-:Y:S01]  /*5bf0*/  MOV R51, R74 ;  /* 0x0000004a00337202 */ /* 0x000fe20000000f00 */
[----:B------:R-:W-:Y:S01]  /*5c00*/  IMAD R12, R47, R12, RZ ;  /* 0x0000000c2f0c7224 */ /* 0x000fe200078e02ff */
[----:B------:R-:W-:Y:S01]  /*5c10*/  SHF.L.U32 R75, R54, 0x8, RZ ;  /* 0x00000008364b7819 */ /* 0x000fe200000006ff */
[-C--:B------:R-:W-:Y:S01]  /*5c20*/  IMAD R11, R53, R48.reuse, R11 ;  /* 0x00000030350b7224 */ /* 0x080fe200078e020b */
[----:B------:R-:W-:Y:S01]  /*5c30*/  SHF.R.S32.HI R54, RZ, 0x18, R54 ;  /* 0x00000018ff367819 */ /* 0x000fe20000011436 */
[----:B------:R-:W-:Y:S01]  /*5c40*/  IMAD R13, R47, R13, RZ ;  /* 0x0000000d2f0d7224 */ /* 0x000fe200078e02ff */
[----:B------:R-:W-:Y:S01]  /*5c50*/  SHF.R.S32.HI R53, RZ, 0x18, R72 ;  /* 0x00000018ff357819 */ /* 0x000fe20000011448 */
[----:B------:R-:W-:Y:S01]  /*5c60*/  IMAD R12, R49, R48, R12 ;  /* 0x00000030310c7224 */ /* 0x000fe200078e020c */
[----:B------:R-:W-:Y:S01]  /*5c70*/  SHF.R.S32.HI R49, RZ, 0x18, R75 ;  /* 0x00000018ff317819 */ /* 0x000fe2000001144b */
[----:B------:R-:W-:Y:S01]  /*5c80*/  IMAD R14, R47, R14, RZ ;  /* 0x0000000e2f0e7224 */ /* 0x000fe200078e02ff */
[----:B------:R-:W-:Y:S01]  /*5c90*/  I2IP.S8.S32.SAT R93, R11, R10, RZ ;  /* 0x0000000a0b5d7239 */ /* 0x000fe200000014ff */
[----:B------:R-:W-:Y:S01]  /*5ca0*/  IMAD R15, R47, R15, RZ ;  /* 0x0000000f2f0f7224 */ /* 0x000fe200078e02ff */
[----:B------:R-:W-:Y:S01]  /*5cb0*/  SHF.L.U32 R61, R59, 0x10, RZ ;  /* 0x000000103b3d7819 */ /* 0x000fe200000006ff */
[----:B------:R-:W-:Y:S01]  /*5cc0*/  IMAD R13, R50, R48, R13 ;  /* 0x00000030320d7224 */ /* 0x000fe200078e020d */
[----:B------:R-:W-:Y:S01]  /*5cd0*/  I2IP.S8.S32.SAT R93, R9, R8, R93 ;  /* 0x00000008095d7239 */ /* 0x000fe2000000145d */
[----:B------:R-:W-:Y:S01]  /*5ce0*/  IMAD R16, R47, R16, RZ ;  /* 0x000000102f107224 */ /* 0x000fe200078e02ff */
[----:B------:R-:W-:Y:S01]  /*5cf0*/  SHF.R.S32.HI R50, RZ, 0x18, R73 ;  /* 0x00000018ff327819 */ /* 0x000fe20000011449 */
[-C--:B------:R-:W-:Y:S01]  /*5d00*/  IMAD R14, R49, R48.reuse, R14 ;  /* 0x00000030310e7224 */ /* 0x080fe200078e020e */
[----:B------:R-:W-:Y:S01]  /*5d10*/  SHF.R.S32.HI R59, RZ, 0x18, R59 ;  /* 0x00000018ff3b7819 */ /* 0x000fe2000001143b */
[C---:B------:R-:W-:Y:S01]  /*5d20*/  IMAD R17, R47.reuse, R17, RZ ;  /* 0x000000112f117224 */ /* 0x040fe200078e02ff */
[----:B------:R-:W-:Y:S01]  /*5d30*/  SHF.L.U32 R69, R56, 0x8, RZ ;  /* 0x0000000838457819 */ /* 0x000fe200000006ff */
[----:B------:R-:W-:Y:S01]  /*5d40*/  IMAD R15, R54, R48, R15 ;  /* 0x00000030360f7224 */ /* 0x000fe200078e020f */
[----:B------:R-:W-:Y:S01]  /*5d50*/  SHF.R.S32.HI R56, RZ, 0x18, R56 ;  /* 0x00000018ff387819 */ /* 0x000fe20000011438 */
[----:B------:R-:W-:Y:S01]  /*5d60*/  IMAD R18, R47, R18, RZ ;  /* 0x000000122f127224 */ /* 0x000fe200078e02ff */
[----:B------:R-:W-:Y:S01]  /*5d70*/  SHF.L.U32 R63, R58, 0x8, RZ ;  /* 0x000000083a3f7819 */ /* 0x000fe200000006ff */
[----:B------:R-:W-:Y:S01]  /*5d80*/  IMAD R16, R51, R48, R16 ;  /* 0x0000003033107224 */ /* 0x000fe200078e0210 */
[----:B------:R-:W-:Y:S01]  /*5d90*/  I2IP.S8.S32.SAT R94, R15, R14, RZ ;  /* 0x0000000e0f5e7239 */ /* 0x000fe200000014ff */
[----:B------:R-:W-:Y:S01]  /*5da0*/  IMAD R19, R47, R19, RZ ;  /* 0x000000132f137224 */ /* 0x000fe200078e02ff */
[----:B------:R-:W-:Y:S01]  /*5db0*/  SHF.R.S32.HI R51, RZ, 0x18, R70 ;  /* 0x00000018ff337819 */ /* 0x000fe20000011446 */
[----:B------:R-:W-:Y:S01]  /*5dc0*/  IMAD R17, R50, R48, R17 ;  /* 0x0000003032117224 */ /* 0x000fe200078e0211 */
[----:B------:R-:W-:Y:S01]  /*5dd0*/  I2IP.S8.S32.SAT R94, R13, R12, R94 ;  /* 0x0000000c0d5e7239 */ /* 0x000fe2000000145e */
[----:B------:R-:W-:Y:S01]  /*5de0*/  IMAD R0, R47, R20, RZ ;  /* 0x000000142f007224 */ /* 0x000fe200078e02ff */
[----:B------:R-:W-:Y:S01]  /*5df0*/  SHF.R.S32.HI R50, RZ, 0x18, R69 ;  /* 0x00000018ff327819 */ /* 0x000fe20000011445 */
[-C--:B------:R-:W-:Y:S01]  /*5e00*/  IMAD R18, R53, R48.reuse, R18 ;  /* 0x0000003035127224 */ /* 0x080fe200078e0212 */
[----:B------:R-:W-:Y:S01]  /*5e10*/  SHF.R.S32.HI R58, RZ, 0x18, R58 ;  /* 0x00000018ff3a7819 */ /* 0x000fe2000001143a */
[----:B------:R-:W-:Y:S01]  /*5e20*/  IMAD.MOV.U32 R49, RZ, RZ, R71 ;  /* 0x000000ffff317224 */ /* 0x000fe200078e0047 */
[----:B------:R-:W-:Y:S01]  /*5e30*/  SHF.R.S32.HI R53, RZ, 0x18, R60 ;  /* 0x00000018ff357819 */ /* 0x000fe2000001143c */
[----:B------:R-:W-:Y:S02]  /*5e40*/  IMAD R2, R47, R21, RZ ;  /* 0x000000152f027224 */ /* 0x000fe400078e02ff */
[----:B------:R-:W-:Y:S02]  /*5e50*/  IMAD R19, R55, R48, R19 ;  /* 0x0000003037137224 */ /* 0x000fe400078e0213 */
[----:B------:R-:W-:Y:S02]  /*5e60*/  IMAD R3, R47, R22, RZ ;  /* 0x000000162f037224 */ /* 0x000fe400078e02ff */
[----:B------:R-:W-:Y:S01]  /*5e70*/  IMAD R0, R49, R48, R0 ;  /* 0x0000003031007224 */ /* 0x000fe200078e0200 */
[----:B------:R-:W-:Y:S01]  /*5e80*/  I2IP.S8.S32.SAT R95, R19, R18, RZ ;  /* 0x00000012135f7239 */ /* 0x000fe200000014ff */
[----:B------:R-:W-:Y:S01]  /*5e90*/  IMAD R23, R47, R23, RZ ;  /* 0x000000172f177224 */ /* 0x000fe200078e02ff */
[----:B------:R-:W-:Y:S01]  /*5ea0*/  MOV R49, R68 ;  /* 0x0000004400317202 */ /* 0x000fe20000000f00 */
[----:B------:R-:W-:Y:S01]  /*5eb0*/  IMAD R2, R51, R48, R2 ;  /* 0x0000003033027224 */ /* 0x000fe200078e0202 */
[----:B------:R-:W-:Y:S01]  /*5ec0*/  I2IP.S8.S32.SAT R95, R17, R16, R95 ;  /* 0x00000010115f7239 */ /* 0x000fe2000000145f */
[C---:B------:R-:W-:Y:S01]  /*5ed0*/  IMAD R20, R47.reuse, R24, RZ ;  /* 0x000000182f147224 */ /* 0x040fe200078e02ff */
[----:B------:R-:W-:Y:S01]  /*5ee0*/  SHF.R.S32.HI R51, RZ, 0x18, R66 ;  /* 0x00000018ff337819 */ /* 0x000fe20000011442 */
[-C--:B------:R-:W-:Y:S01]  /*5ef0*/  IMAD R3, R50, R48.reuse, R3 ;  /* 0x0000003032037224 */ /* 0x080fe200078e0203 */
[----:B------:R-:W-:Y:S01]  /*5f00*/  SHF.R.S32.HI R50, RZ, 0x18, R67 ;  /* 0x00000018ff327819 */ /* 0x000fe20000011443 */
[C---:B------:R-:W-:Y:S01]  /*5f10*/  IMAD R21, R47.reuse, R25, RZ ;  /* 0x000000192f157224 */ /* 0x040fe200078e02ff */
[----:B------:R1:W-:Y:S01]  /*5f20*/  STS.128 [R105+UR43+0x1200], R92 ;  /* 0x0012005c69007988 */ /* 0x0003e20008000c2b */
[----:B------:R-:W-:Y:S02]  /*5f30*/  IMAD R23, R56, R48, R23 ;  /* 0x0000003038177224 */ /* 0x000fe400078e0217 */
[----:B------:R-:W-:Y:S02]  /*5f40*/  IMAD R22, R47, R26, RZ ;  /* 0x0000001a2f167224 */ /* 0x000fe400078e02ff */
[-C--:B------:R-:W-:Y:S01]  /*5f50*/  IMAD R20, R49, R48.reuse, R20 ;  /* 0x0000003031147224 */ /* 0x080fe200078e0214 */
[----:B------:R-:W-:Y:S01]  /*5f60*/  I2IP.S8.S32.SAT R115, R23, R3, RZ ;  /* 0x0000000317737239 */ /* 0x000fe200000014ff */
[C---:B------:R-:W-:Y:S01]  /*5f70*/  IMAD R27, R47.reuse, R27, RZ ;  /* 0x0000001b2f1b7224 */ /* 0x040fe200078e02ff */
[----:B------:R-:W-:Y:S01]  /*5f80*/  MOV R49, R65 ;  /* 0x0000004100317202 */ /* 0x000fe20000000f00 */
[----:B------:R-:W-:Y:S01]  /*5f90*/  IMAD R21, R50, R48, R21 ;  /* 0x0000003032157224 */ /* 0x000fe200078e0215 */
[----:B------:R-:W-:Y:S01]  /*5fa0*/  I2IP.S8.S32.SAT R116, R2, R0, R115 ;  /* 0x0000000002747239 */ /* 0x000fe20000001473 */
[----:B------:R-:W-:Y:S01]  /*5fb0*/  IMAD R24, R47, R28, RZ ;  /* 0x0000001c2f187224 */ /* 0x000fe200078e02ff */
[----:B------:R-:W-:Y:S01]  /*5fc0*/  SHF.R.S32.HI R50, RZ, 0x18, R64 ;  /* 0x00000018ff327819 */ /* 0x000fe20000011440 */
[----:B------:R-:W-:Y:S01]  /*5fd0*/  IMAD R22, R51, R48, R22 ;  /* 0x0000003033167224 */ /* 0x000fe200078e0216 */
[----:B------:R-:W-:Y:S01]  /*5fe0*/  MOV R51, R62 ;  /* 0x0000003e00337202 */ /* 0x000fe20000000f00 */
[-C--:B------:R-:W-:Y:S02]  /*5ff0*/  IMAD R27, R57, R48.reuse, R27 ;  /* 0x00000030391b7224 */ /* 0x080fe400078e021b */
[----:B------:R-:W-:Y:S02]  /*6000*/  IMAD R25, R47, R29, RZ ;  /* 0x0000001d2f197224 */ /* 0x000fe400078e02ff */
[----:B------:R-:W-:Y:S01]  /*6010*/  IMAD R24, R49, R48, R24 ;  /* 0x0000003031187224 */ /* 0x000fe200078e0218 */
[----:B------:R-:W-:Y:S01]  /*6020*/  SHF.R.S32.HI R49, RZ, 0x18, R63 ;  /* 0x00000018ff317819 */ /* 0x000fe2000001143f */
[----:B------:R-:W-:Y:S01]  /*6030*/  IMAD R26, R47, R30, RZ ;  /* 0x0000001e2f1a7224 */ /* 0x000fe200078e02ff */
[----:B------:R-:W-:Y:S01]  /*6040*/  I2IP.S8.S32.SAT R117, R27, R22, RZ ;  /* 0x000000161b757239 */ /* 0x000fe200000014ff */
[C---:B------:R-:W-:Y:S02]  /*6050*/  IMAD R31, R47.reuse, R31, RZ ;  /* 0x0000001f2f1f7224 */ /* 0x040fe400078e02ff */
[----:B------:R-:W-:Y:S01]  /*6060*/  IMAD R25, R50, R48, R25 ;  /* 0x0000003032197224 */ /* 0x000fe200078e0219 */
[----:B------:R-:W-:Y:S01]  /*6070*/  SHF.R.S32.HI R50, RZ, 0x18, R61 ;  /* 0x00000018ff327819 */ /* 0x000fe2000001143d */
[----:B------:R-:W-:Y:S01]  /*6080*/  IMAD R28, R47, R32, RZ ;  /* 0x000000202f1c7224 */ /* 0x000fe200078e02ff */
[----:B------:R-:W-:Y:S01]  /*6090*/  I2IP.S8.S32.SAT R117, R21, R20, R117 ;  /* 0x0000001415757239 */ /* 0x000fe20000001475 */
[-C--:B------:R-:W-:Y:S02]  /*60a0*/  IMAD R26, R49, R48.reuse, R26 ;  /* 0x00000030311a7224 */ /* 0x080fe400078e021a */
[----:B------:R-:W-:Y:S02]  /*60b0*/  IMAD R29, R47, R33, RZ ;  /* 0x000000212f1d7224 */ /* 0x000fe400078e02ff */
[-C--:B------:R-:W-:Y:S02]  /*60c0*/  IMAD R31, R58, R48.reuse, R31 ;  /* 0x000000303a1f7224 */ /* 0x080fe400078e021f */
[----:B------:R-:W-:Y:S02]  /*60d0*/  IMAD R28, R51, R48, R28 ;  /* 0x00000030331c7224 */ /* 0x000fe400078e021c */
[----:B------:R-:W-:Y:S01]  /*60e0*/  IMAD R30, R47, R34, RZ ;  /* 0x000000222f1e7224 */ /* 0x000fe200078e02ff */
[----:B------:R-:W-:Y:S01]  /*60f0*/  I2IP.S8.S32.SAT R114, R31, R26, RZ ;  /* 0x0000001a1f727239 */ /* 0x000fe200000014ff */
[----:B------:R-:W-:Y:S02]  /*6100*/  IMAD R29, R50, R48, R29 ;  /* 0x00000030321d7224 */ /* 0x000fe400078e021d */
[----:B------:R-:W-:Y:S01]  /*6110*/  IMAD R35, R47, R35, RZ ;  /* 0x000000232f237224 */ /* 0x000fe200078e02ff */
[----:B------:R-:W-:Y:S01]  /*6120*/  I2IP.S8.S32.SAT R118, R25, R24, R114 ;  /* 0x0000001819767239 */ /* 0x000fe20000001472 */
[-C--:B------:R-:W-:Y:S01]  /*6130*/  IMAD R30, R53, R48.reuse, R30 ;  /* 0x00000030351e7224 */ /* 0x080fe200078e021e */
[----:B------:R-:W-:Y:S01]  /*6140*/  IADD3 R114, PT, PT, R44, 0x1, RZ ;  /* 0x000000012c727810 */ /* 0x000fe20007ffe0ff */
[----:B------:R-:W-:Y:S05]  /*6150*/  IMAD R35, R59, R48, R35 ;  /* 0x000000303b237224 */ /* 0x000fea00078e0223 */
[----:B------:R-:W-:Y:S04]  /*6160*/  I2IP.S8.S32.SAT R120, R35, R30, RZ ;  /* 0x0000001e23787239 */ /* 0x000fe800000014ff */
[----:B------:R-:W-:Y:S05]  /*6170*/  I2IP.S8.S32.SAT R119, R29, R28, R120 ;  /* 0x0000001c1d777239 */ /* 0x000fea0000001478 */
[----:B------:R1:W-:Y:S01]  /*6180*/  STS.128 [R104+0x1010], R116 ;  /* 0x0010107468007388 */ /* 0x0003e20000000c00 */
[----:B------:R-:W-:Y:S01]  /*6190*/  @!PT LDS RZ, [RZ] ;  /* 0x00000000fffff984 */ /* 0x000fe20000000800 */
[----:B------:R-:W-:Y:S01]  /*61a0*/  @!PT LDS RZ, [RZ] ;  /* 0x00000000fffff984 */ /* 0x000fe20000000800 */
[----:B------:R-:W-:Y:S01]  /*61b0*/  @!PT LDS RZ, [RZ] ;  /* 0x00000000fffff984 */ /* 0x000fe20000000800 */
[----:B------:R-:W-:Y:S01]  /*61c0*/  @!PT LDS RZ, [RZ] ;  /* 0x00000000fffff984 */ /* 0x000fe20000000800 */
[----:B------:R3:W-:Y:S07]  /*61d0*/  MEMBAR.ALL.CTA ;  /* 0x0000000000007992 */ /* 0x0007ee0000008000 */
[----:B---3--:R-:W3:Y:S02]  /*61e0*/  FENCE.VIEW.ASYNC.S ;  /* 0x00000000000073c6 */ /* 0x008ee40000000000 */
[----:B---3--:R-:W-:Y:S06]  /*61f0*/  BAR.SYNC.DEFER_BLOCKING 0x1, 0x80 ;  /* 0x0042000000007b1d */ /* 0x008fec0000010000 */
[----:B------:R-:W-:Y:S05]  /*6200*/  @P0 BRA `(.L_x_96) ;  /* 0x0000000000340947 */ /* 0x000fea0003800000 */
[----:B------:R-:W-:Y:S01]  /*6210*/  UIADD3 UR12, UPT, UPT, UR43, 0x1200, URZ ;  /* 0x000012002b0c7890 */ /* 0x000fe2000fffe0ff */
[----:B------:R-:W-:Y:S01]  /*6220*/  R2UR UR9, R97 ;  /* 0x00000000610972ca */ /* 0x000fe200000e0000 */
[----:B------:R-:W-:Y:S01]  /*6230*/  UIADD3 UR10, UP0, UPT, UR46, 0x680, URZ ;  /* 0x000006802e0a7890 */ /* 0x000fe2000ff1e0ff */
[----:B------:R-:W-:Y:S01]  /*6240*/  R2UR UR8, R99 ;  /* 0x00000000630872ca */ /* 0x000fe200000e0000 */
[----:B------:R-:W-:Y:S02]  /*6250*/  UMOV UR7, UR36 ;  /* 0x0000002400077c82 */ /* 0x000fe40008000000 */
[----:B------:R-:W-:Y:S01]  /*6260*/  IMAD.U32 R111, RZ, RZ, UR12 ;  /* 0x0000000cff6f7e24 */ /* 0x000fe2000f8e00ff */
[----:B------:R-:W-:Y:S04]  /*6270*/  UIADD3.X UR11, UPT, UPT, URZ, UR47, URZ, UP0, !UPT ;  /* 0x0000002fff0b7290 */ /* 0x000fe800087fe4ff */
[----:B------:R-:W-:Y:S03]  /*6280*/  R2UR UR4, R111 ;  /* 0x000000006f0472ca */ /* 0x000fe600000e0000 */
[----:B------:R-:W-:Y:S02]  /*6290*/  USHF.L.U32 UR5, UR9, 0x6, URZ ;  /* 0x0000000609057899 */ /* 0x000fe400080006ff */
[----:B------:R-:W-:Y:S09]  /*62a0*/  USHF.L.U32 UR6, UR8, 0x6, URZ ;  /* 0x0000000608067899 */ /* 0x000ff200080006ff */
[----:B------:R3:W-:Y:S01]  /*62b0*/  UTMASTG.3D [UR4], [UR10] ;  /* 0x000000040a0073b5 */ /* 0x0007e20008010000 */
[----:B------:R0:W-:Y:S01]  /*62c0*/  UTMACMDFLUSH ;  /* 0x00000000000079b7 */ /* 0x0001e20000000000 */
[----:B---3--:R-:W-:Y:S04]  /*62d0*/  DEPBAR.LE SB0, 0x0 ;  /* 0x000080000000791a */ /* 0x008fe80000000000 */
.L_x_96:
[----:B------:R-:W-:Y:S05]  /*62e0*/  BSYNC.RECONVERGENT B0 ;  /* 0x0000000000007941 */ /* 0x000fea0003800200 */
.L_x_95:
[----:B------:R-:W-:Y:S01]  /*62f0*/  BAR.SYNC.DEFER_BLOCKING 0x1, 0x80 ;  /* 0x0042000000007b1d */ /* 0x000fe20000010000 */
[----:B------:R-:W-:Y:S01]  /*6300*/  ISETP.NE.AND P2, PT, R112, RZ, PT ;  /* 0x000000ff7000720c */ /* 0x000fe20003f45270 */
[----:B------:R-:W-:Y:S01]  /*6310*/  IMAD.IADD R97, R43, 0x1, R81 ;  /* 0x000000012b617824 */ /* 0x000fe200078e0251 */
[----:B------:R-:W-:Y:S01]  /*6320*/  ISETP.NE.AND P0, PT, R113, 0x2, PT ;  /* 0x000000027100780c */ /* 0x000fe20003f05270 */
[----:B------:R-:W-:Y:S01]  /*6330*/  IMAD.IADD R99, R45, 0x1, R96 ;  /* 0x000000012d637824 */ /* 0x000fe200078e0260 */
[----:B------:R-:W-:Y:S02]  /*6340*/  ISETP.NE.AND P1, PT, R114, 0x4, PT ;  /* 0x000000047200780c */ /* 0x000fe40003f25270 */
[----:B------:R-:W-:Y:S02]  /*6350*/  SEL R0, RZ, 0x1, P0 ;  /* 0x00000001ff007807 */ /* 0x000fe40000000000 */
[----:B------:R-:W-:Y:S02]  /*6360*/  SEL R3, RZ, 0x1, P1 ;  /* 0x00000001ff037807 */ /* 0x000fe40000800000 */
[----:B------:R-:W-:Y:S02]  /*6370*/  LOP3.LUT R109, R109, R0, RZ, 0x3c, !PT ;  /* 0x000000006d6d7212 */ /* 0x000fe400078e3cff */
[----:B------:R-:W-:Y:S02]  /*6380*/  LOP3.LUT R110, R110, R3, RZ, 0x3c, !PT ;  /* 0x000000036e6e7212 */ /* 0x000fe400078e3cff */
[----:B------:R-:W-:Y:S02]  /*6390*/  @P2 R2UR UR36, R107 ;  /* 0x000000006b2422ca */ /* 0x000fe400000e0000 */
[----:B------:R-:W-:Y:S02]  /*63a0*/  SEL R113, R113, RZ, P0 ;  /* 0x000000ff71717207 */ /* 0x000fe40000000000 */
[----:B------:R-:W-:Y:S01]  /*63b0*/  SEL R44, R114, RZ, P1 ;  /* 0x000000ff722c7207 */ /* 0x000fe20000800000 */
[----:B------:R-:W-:Y:S10]  /*63c0*/  @P2 BRA `(.L_x_97) ;  /* 0xffffffe400682947 */ /* 0x000ff4000383ffff */
[----:B------:R-:W-:Y:S05]  /*63d0*/  EXIT ;  /* 0x000000000000794d */ /* 0x000fea0003800000 */
.L_x_19:
[----:B--2---:R2:W1:Y:S02]  /*63e0*/  SYNCS.PHASECHK.TRANS64.TRYWAIT P0, [R3+URZ+0x100], R2 ;  /* 0x00010002030075a7 */ /* 0x00446400080011ff */
[----:B-1----:R-:W-:Y:S05]  /*63f0*/  @!P0 NANOSLEEP.SYNCS 0x989680 ;  /* 0x009896800000895d */ /* 0x002fea0003900000 */
[----:B------:R-:W1:Y:S02]  /*6400*/  @!P0 SYNCS.PHASECHK.TRANS64 P0, [R3+URZ+0x100], R2 ;  /* 0x00010002030085a7 */ /* 0x000e6400080010ff */
[----:B-1----:R-:W-:Y:S05]  /*6410*/  @!P0 BRA `(.L_x_19) ;  /* 0xfffffffc00f08947 */ /* 0x002fea000383ffff */
[----:B------:R-:W-:Y:S05]  /*6420*/  BRA `(.L_x_98) ;  /* 0xffffffb0006c7947 */ /* 0x000fea000383ffff */
.L_x_22:
[----:B-1----:R-:W-:-:S07]  /*6430*/  MOV R2, UR33 ;  /* 0x0000002100027c02 */ /* 0x002fce0008000f00 */
.L_x_99:
[----:B-1----:R1:W2:Y:S02]  /*6440*/  SYNCS.PHASECHK.TRANS64.TRYWAIT P0, [R2+URZ+0x38], R5 ;  /* 0x00003805020075a7 */ /* 0x0022a400080011ff */
[----:B--2---:R-:W-:Y:S05]  /*6450*/  @!P0 NANOSLEEP.SYNCS 0x989680 ;  /* 0x009896800000895d */ /* 0x004fea0003900000 */
[----:B------:R-:W2:Y:S02]  /*6460*/  @!P0 SYNCS.PHASECHK.TRANS64 P0, [R2+URZ+0x38], R5 ;  /* 0x00003805020085a7 */ /* 0x000ea400080010ff */
[----:B--2---:R-:W-:Y:S05]  /*6470*/  @!P0 BRA `(.L_x_99) ;  /* 0xfffffffc00f08947 */ /* 0x004fea000383ffff */
[----:B------:R-:W-:Y:S05]  /*6480*/  BRA `(.L_x_21) ;  /* 0xffffffb000bc7947 */ /* 0x000fea000383ffff */
.L_x_28:
[----:B-1----:R-:W-:-:S07]  /*6490*/  MOV R2, UR17 ;  /* 0x0000001100027c02 */ /* 0x002fce0008000f00 */
.L_x_100:
[----:B-1----:R1:W2:Y:S02]  /*64a0*/  SYNCS.PHASECHK.TRANS64.TRYWAIT P0, [R2+URZ+0x38], R5 ;  /* 0x00003805020075a7 */ /* 0x0022a400080011ff */
[----:B--2---:R-:W-:Y:S05]  /*64b0*/  @!P0 NANOSLEEP.SYNCS 0x989680 ;  /* 0x009896800000895d */ /* 0x004fea0003900000 */
[----:B------:R-:W2:Y:S02]  /*64c0*/  @!P0 SYNCS.PHASECHK.TRANS64 P0, [R2+URZ+0x38], R5 ;  /* 0x00003805020085a7 */ /* 0x000ea400080010ff */
[----:B--2---:R-:W-:Y:S05]  /*64d0*/  @!P0 BRA `(.L_x_100) ;  /* 0xfffffffc00f08947 */ /* 0x004fea000383ffff */
[----:B------:R-:W-:Y:S05]  /*64e0*/  BRA `(.L_x_27) ;  /* 0xffffffb400607947 */ /* 0x000fea000383ffff */
.L_x_32:
[----:B-1----:R1:W2:Y:S02]  /*64f0*/  SYNCS.PHASECHK.TRANS64.TRYWAIT P0, [R2+URZ+0x90], R3 ;  /* 0x00009003020075a7 */ /* 0x0022a400080011ff */
[----:B--2---:R-:W-:Y:S05]  /*6500*/  @!P0 NANOSLEEP.SYNCS 0x989680 ;  /* 0x009896800000895d */ /* 0x004fea0003900000 */
[----:B------:R-:W2:Y:S02]  /*6510*/  @!P0 SYNCS.PHASECHK.TRANS64 P0, [R2+URZ+0x90], R3 ;  /* 0x00009003020085a7 */ /* 0x000ea400080010ff */
[----:B--2---:R-:W-:Y:S05]  /*6520*/  @!P0 BRA `(.L_x_32) ;  /* 0xfffffffc00f08947 */ /* 0x004fea000383ffff */
[----:B------:R-:W-:Y:S05]  /*6530*/  BRA `(.L_x_101) ;  /* 0xffffffb400ec7947 */ /* 0x000fea000383ffff */
.L_x_36:
[----:B----4-:R-:W-:-:S07]  /*6540*/  MOV R0, UR5 ;  /* 0x0000000500007c02 */ /* 0x010fce0008000f00 */
.L_x_102:
[----:B-1----:R1:W2:Y:S02]  /*6550*/  SYNCS.PHASECHK.TRANS64.TRYWAIT P0, [R0+URZ], R3 ;  /* 0x00000003000075a7 */ /* 0x0022a400080011ff */
[----:B--2---:R-:W-:Y:S05]  /*6560*/  @!P0 NANOSLEEP.SYNCS 0x989680 ;  /* 0x009896800000895d */ /* 0x004fea0003900000 */
[----:B------:R-:W2:Y:S02]  /*6570*/  @!P0 SYNCS.PHASECHK.TRANS64 P0, [R0+URZ], R3 ;  /* 0x00000003000085a7 */ /* 0x000ea400080010ff */
[----:B--2---:R-:W-:Y:S05]  /*6580*/  @!P0 BRA `(.L_x_102) ;  /* 0xfffffffc00f08947 */ /* 0x004fea000383ffff */
[----:B------:R-:W-:Y:S05]  /*6590*/  BRA `(.L_x_103) ;  /* 0xffffffbc005c7947 */ /* 0x000fea000383ffff */
.L_x_37:
[----:B----4-:R-:W-:-:S07]  /*65a0*/  MOV R0, UR5 ;  /* 0x0000000500007c02 */ /* 0x010fce0008000f00 */
.L_x_104:
[----:B-1----:R1:W2:Y:S02]  /*65b0*/  SYNCS.PHASECHK.TRANS64.TRYWAIT P0, [R0+URZ], R3 ;  /* 0x00000003000075a7 */ /* 0x0022a400080011ff */
[----:B--2---:R-:W-:Y:S05]  /*65c0*/  @!P0 NANOSLEEP.SYNCS 0x989680 ;  /* 0x009896800000895d */ /* 0x004fea0003900000 */
[----:B------:R-:W2:Y:S02]  /*65d0*/  @!P0 SYNCS.PHASECHK.TRANS64 P0, [R0+URZ], R3 ;  /* 0x00000003000085a7 */ /* 0x000ea400080010ff */
[----:B--2---:R-:W-:Y:S05]  /*65e0*/  @!P0 BRA `(.L_x_104) ;  /* 0xfffffffc00f08947 */ /* 0x004fea000383ffff */
[----:B------:R-:W-:Y:S05]  /*65f0*/  BRA `(.L_x_105) ;  /* 0xffffffbc00687947 */ /* 0x000fea000383ffff */
.L_x_38:
[----:B----4-:R-:W-:-:S07]  /*6600*/  MOV R0, UR5 ;  /* 0x0000000500007c02 */ /* 0x010fce0008000f00 */
.L_x_106:
[----:B-1----:R1:W2:Y:S02]  /*6610*/  SYNCS.PHASECHK.TRANS64.TRYWAIT P0, [R0+URZ], R3 ;  /* 0x00000003000075a7 */ /* 0x0022a400080011ff */
[----:B--2---:R-:W-:Y:S05]  /*6620*/  @!P0 NANOSLEEP.SYNCS 0x989680 ;  /* 0x009896800000895d */ /* 0x004fea0003900000 */
[----:B------:R-:W2:Y:S02]  /*6630*/  @!P0 SYNCS.PHASECHK.TRANS64 P0, [R0+URZ], R3 ;  /* 0x00000003000085a7 */ /* 0x000ea400080010ff */
[----:B--2---:R-:W-:Y:S05]  /*6640*/  @!P0 BRA `(.L_x_106) ;  /* 0xfffffffc00f08947 */ /* 0x004fea000383ffff */
[----:B------:R-:W-:Y:S05]  /*6650*/  BRA `(.L_x_107) ;  /* 0xffffffbc00747947 */ /* 0x000fea000383ffff */
.L_x_39:
[----:B----4-:R-:W-:-:S07]  /*6660*/  MOV R0, UR5 ;  /* 0x0000000500007c02 */ /* 0x010fce0008000f00 */
.L_x_108:
[----:B-1----:R1:W2:Y:S02]  /*6670*/  SYNCS.PHASECHK.TRANS64.TRYWAIT P0, [R0+URZ], R3 ;  /* 0x00000003000075a7 */ /* 0x0022a400080011ff */
[----:B--2---:R-:W-:Y:S05]  /*6680*/  @!P0 NANOSLEEP.SYNCS 0x989680 ;  /* 0x009896800000895d */ /* 0x004fea0003900000 */
[----:B------:R-:W2:Y:S02]  /*6690*/  @!P0 SYNCS.PHASECHK.TRANS64 P0, [R0+URZ], R3 ;  /* 0x00000003000085a7 */ /* 0x000ea400080010ff */
[----:B--2---:R-:W-:Y:S05]  /*66a0*/  @!P0 BRA `(.L_x_108) ;  /* 0xfffffffc00f08947 */ /* 0x004fea000383ffff */
[----:B------:R-:W-:Y:S05]  /*66b0*/  BRA `(.L_x_109) ;  /* 0xffffffbc00807947 */ /* 0x000fea000383ffff */
.L_x_40:
[----:B----4-:R-:W-:-:S07]  /*66c0*/  MOV R0, UR5 ;  /* 0x0000000500007c02 */ /* 0x010fce0008000f00 */
.L_x_110:
[----:B-1----:R1:W2:Y:S02]  /*66d0*/  SYNCS.PHASECHK.TRANS64.TRYWAIT P0, [R0+URZ], R3 ;  /* 0x00000003000075a7 */ /* 0x0022a400080011ff */
[----:B--2---:R-:W-:Y:S05]  /*66e0*/  @!P0 NANOSLEEP.SYNCS 0x989680 ;  /* 0x009896800000895d */ /* 0x004fea0003900000 */
[----:B------:R-:W2:Y:S02]  /*66f0*/  @!P0 SYNCS.PHASECHK.TRANS64 P0, [R0+URZ], R3 ;  /* 0x00000003000085a7 */ /* 0x000ea400080010ff */
[----:B--2---:R-:W-:Y:S05]  /*6700*/  @!P0 BRA `(.L_x_110) ;  /* 0xfffffffc00f08947 */ /* 0x004fea000383ffff */
[----:B------:R-:W-:Y:S05]  /*6710*/  BRA `(.L_x_111) ;  /* 0xffffffbc008c7947 */ /* 0x000fea000383ffff */
.L_x_41:
[----:B----4-:R-:W-:-:S07]  /*6720*/  MOV R0, UR5 ;  /* 0x0000000500007c02 */ /* 0x010fce0008000f00 */
.L_x_112:
[----:B-1----:R1:W2:Y:S02]  /*6730*/  SYNCS.PHASECHK.TRANS64.TRYWAIT P0, [R0+URZ], R3 ;  /* 0x00000003000075a7 */ /* 0x0022a400080011ff */
[----:B--2---:R-:W-:Y:S05]  /*6740*/  @!P0 NANOSLEEP.SYNCS 0x989680 ;  /* 0x009896800000895d */ /* 0x004fea0003900000 */
[----:B------:R-:W2:Y:S02]  /*6750*/  @!P0 SYNCS.PHASECHK.TRANS64 P0, [R0+URZ], R3 ;  /* 0x00000003000085a7 */ /* 0x000ea400080010ff */
[----:B--2---:R-:W-:Y:S05]  /*6760*/  @!P0 BRA `(.L_x_112) ;  /* 0xfffffffc00f08947 */ /* 0x004fea000383ffff */
[----:B------:R-:W-:Y:S05]  /*6770*/  BRA `(.L_x_113) ;  /* 0xffffffbc00987947 */ /* 0x000fea000383ffff */
.L_x_44:
[----:B-1----:R1:W2:Y:S02]  /*6780*/  SYNCS.PHASECHK.TRANS64.TRYWAIT P0, [R0+URZ+0xf0], R5 ;  /* 0x0000f005000075a7 */ /* 0x0022a400080011ff */
[----:B--2---:R-:W-:Y:S05]  /*6790*/  @!P0 NANOSLEEP.SYNCS 0x989680 ;  /* 0x009896800000895d */ /* 0x004fea0003900000 */
[----:B------:R-:W2:Y:S02]  /*67a0*/  @!P0 SYNCS.PHASECHK.TRANS64 P0, [R0+URZ+0xf0], R5 ;  /* 0x0000f005000085a7 */ /* 0x000ea400080010ff */
[----:B--2---:R-:W-:Y:S05]  /*67b0*/  @!P0 BRA `(.L_x_44) ;  /* 0xfffffffc00f08947 */ /* 0x004fea000383ffff */
[----:B------:R-:W-:Y:S05]  /*67c0*/  BRA `(.L_x_114) ;  /* 0xffffffbc00f47947 */ /* 0x000fea000383ffff */
.L_x_45:
[----:B------:R-:W-:-:S07]  /*67d0*/  MOV R0, UR5 ;  /* 0x0000000500007c02 */ /* 0x000fce0008000f00 */
.L_x_115:
[----:B-1----:R1:W2:Y:S02]  /*67e0*/  SYNCS.PHASECHK.TRANS64.TRYWAIT P0, [R0+URZ+0xa0], R5 ;  /* 0x0000a005000075a7 */ /* 0x0022a400080011ff */
[----:B--2---:R-:W-:Y:S05]  /*67f0*/  @!P0 NANOSLEEP.SYNCS 0x989680 ;  /* 0x009896800000895d */ /* 0x004fea0003900000 */
[----:B------:R-:W2:Y:S02]  /*6800*/  @!P0 SYNCS.PHASECHK.TRANS64 P0, [R0+URZ+0xa0], R5 ;  /* 0x0000a005000085a7 */ /* 0x000ea400080010ff */
[----:B--2---:R-:W-:Y:S05]  /*6810*/  @!P0 BRA `(.L_x_115) ;  /* 0xfffffffc00f08947 */ /* 0x004fea000383ffff */
[----:B------:R-:W-:Y:S05]  /*6820*/  BRA `(.L_x_116) ;  /* 0xffffffc000047947 */ /* 0x000fea000383ffff */
.L_x_46:
[----:B-1----:R1:W2:Y:S02]  /*6830*/  SYNCS.PHASECHK.TRANS64.TRYWAIT P1, [R0+URZ+0x90], R5 ;  /* 0x00009005000075a7 */ /* 0x0022a400080211ff */
[----:B--2---:R-:W-:Y:S05]  /*6840*/  @!P1 NANOSLEEP.SYNCS 0x989680 ;  /* 0x009896800000995d */ /* 0x004fea0003900000 */
[----:B------:R-:W2:Y:S02]  /*6850*/  @!P1 SYNCS.PHASECHK.TRANS64 P1, [R0+URZ+0x90], R5 ;  /* 0x00009005000095a7 */ /* 0x000ea400080210ff */
[----:B--2---:R-:W-:Y:S05]  /*6860*/  @!P1 BRA `(.L_x_46) ;  /* 0xfffffffc00f09947 */ /* 0x004fea000383ffff */
[----:B------:R-:W-:Y:S05]  /*6870*/  BRA `(.L_x_117) ;  /* 0xffffffc000347947 */ /* 0x000fea000383ffff */
.L_x_49:
[----:B------:R-:W-:-:S07]  /*6880*/  MOV R0, UR5 ;  /* 0x0000000500007c02 */ /* 0x000fce0008000f00 */
.L_x_118:
[----:B-1----:R1:W2:Y:S02]  /*6890*/  SYNCS.PHASECHK.TRANS64.TRYWAIT P0, [R0+URZ+0xa0], R3 ;  /* 0x0000a003000075a7 */ /* 0x0022a400080011ff */
[----:B--2---:R-:W-:Y:S05]  /*68a0*/  @!P0 NANOSLEEP.SYNCS 0x989680 ;  /* 0x009896800000895d */ /* 0x004fea0003900000 */
[----:B------:R-:W2:Y:S02]  /*68b0*/  @!P0 SYNCS.PHASECHK.TRANS64 P0, [R0+URZ+0xa0], R3 ;  /* 0x0000a003000085a7 */ /* 0x000ea400080010ff */
[----:B--2---:R-:W-:Y:S05]  /*68c0*/  @!P0 BRA `(.L_x_118) ;  /* 0xfffffffc00f08947 */ /* 0x004fea000383ffff */
[----:B------:R-:W-:Y:S05]  /*68d0*/  BRA `(.L_x_48) ;  /* 0xffffffc000887947 */ /* 0x000fea000383ffff */
.L_x_56:
[----:B-1----:R1:W2:Y:S02]  /*68e0*/  SYNCS.PHASECHK.TRANS64.TRYWAIT P1, [R0+URZ+0x90], R5 ;  /* 0x00009005000075a7 */ /* 0x0022a400080211ff */
[----:B--2---:R-:W-:Y:S05]  /*68f0*/  @!P1 NANOSLEEP.SYNCS 0x989680 ;  /* 0x009896800000995d */ /* 0x004fea0003900000 */
[----:B------:R-:W2:Y:S02]  /*6900*/  @!P1 SYNCS.PHASECHK.TRANS64 P1, [R0+URZ+0x90], R5 ;  /* 0x00009005000095a7 */ /* 0x000ea400080210ff */
[----:B--2---:R-:W-:Y:S05]  /*6910*/  @!P1 BRA `(.L_x_56) ;  /* 0xfffffffc00f09947 */ /* 0x004fea000383ffff */
[----:B------:R-:W-:Y:S05]  /*6920*/  BRA `(.L_x_119) ;  /* 0xffffffc400f87947 */ /* 0x000fea000383ffff */
.L_x_57:
[----:B------:R-:W-:-:S07]  /*6930*/  MOV R3, UR7 ;  /* 0x0000000700037c02 */ /* 0x000fce0008000f00 */
.L_x_120:
[----:B-1----:R1:W2:Y:S02]  /*6940*/  SYNCS.PHASECHK.TRANS64.TRYWAIT P0, [R3+URZ+0xd0], R0 ;  /* 0x0000d000030075a7 */ /* 0x0022a400080011ff */
[----:B--2---:R-:W-:Y:S05]  /*6950*/  @!P0 NANOSLEEP.SYNCS 0x989680 ;  /* 0x009896800000895d */ /* 0x004fea0003900000 */
[----:B------:R-:W2:Y:S02]  /*6960*/  @!P0 SYNCS.PHASECHK.TRANS64 P0, [R3+URZ+0xd0], R0 ;  /* 0x0000d000030085a7 */ /* 0x000ea400080010ff */
[----:B--2---:R-:W-:Y:S05]  /*6970*/  @!P0 BRA `(.L_x_120) ;  /* 0xfffffffc00f08947 */ /* 0x004fea000383ffff */
[----:B------:R-:W-:Y:S05]  /*6980*/  BRA `(.L_x_121) ;  /* 0xffffffc800487947 */ /* 0x000fea000383ffff */
.L_x_60:
[----:B------:R-:W-:Y:S07]  /*6990*/  MOV R0, UR6 ;  /* 0x0000000600007c02 */ /* 0x000fee0008000f00 */
.L_x_122:
[----:B-1----:R1:W2:Y:S02]  /*69a0*/  SYNCS.PHASECHK.TRANS64.TRYWAIT P0, [R0+URZ], R3 ;  /* 0x00000003000075a7 */ /* 0x0022a400080011ff */
[----:B--2---:R-:W-:Y:S05]  /*69b0*/  @!P0 NANOSLEEP.SYNCS 0x989680 ;  /* 0x009896800000895d */ /* 0x004fea0003900000 */
[----:B------:R-:W2:Y:S02]  /*69c0*/  @!P0 SYNCS.PHASECHK.TRANS64 P0, [R0+URZ], R3 ;  /* 0x00000003000085a7 */ /* 0x000ea400080010ff */
[----:B--2---:R-:W-:Y:S05]  /*69d0*/  @!P0 BRA `(.L_x_122) ;  /* 0xfffffffc00f08947 */ /* 0x004fea000383ffff */
[----:B------:R-:W-:Y:S05]  /*69e0*/  BRA `(.L_x_59) ;  /* 0xffffffc800647947 */ /* 0x000fea000383ffff */
.L_x_63:
[----:B------:R-:W-:-:S07]  /*69f0*/  MOV R0, UR6 ;  /* 0x0000000600007c02 */ /* 0x000fce0008000f00 */
.L_x_123:
[----:B--2---:R2:W4:Y:S02]  /*6a00*/  SYNCS.PHASECHK.TRANS64.TRYWAIT P0, [R0+URZ], R3 ;  /* 0x00000003000075a7 */ /* 0x00452400080011ff */
[----:B----4-:R-:W-:Y:S05]  /*6a10*/  @!P0 NANOSLEEP.SYNCS 0x989680 ;  /* 0x009896800000895d */ /* 0x010fea0003900000 */
[----:B------:R-:W4:Y:S02]  /*6a20*/  @!P0 SYNCS.PHASECHK.TRANS64 P0, [R0+URZ], R3 ;  /* 0x00000003000085a7 */ /* 0x000f2400080010ff */
[----:B----4-:R-:W-:Y:S05]  /*6a30*/  @!P0 BRA `(.L_x_123) ;  /* 0xfffffffc00f08947 */ /* 0x010fea000383ffff */
[----:B------:R-:W-:Y:S05]  /*6a40*/  BRA `(.L_x_124) ;  /* 0xffffffcc00407947 */ /* 0x000fea000383ffff */
.L_x_64:
[----:B------:R-:W-:-:S07]  /*6a50*/  MOV R0, UR6 ;  /* 0x0000000600007c02 */ /* 0x000fce0008000f00 */
.L_x_125:
[----:B-1----:R1:W2:Y:S02]  /*6a60*/  SYNCS.PHASECHK.TRANS64.TRYWAIT P0, [R0+URZ], R3 ;  /* 0x00000003000075a7 */ /* 0x0022a400080011ff */
[----:B--2---:R-:W-:Y:S05]  /*6a70*/  @!P0 NANOSLEEP.SYNCS 0x989680 ;  /* 0x009896800000895d */ /* 0x004fea0003900000 */
[----:B------:R-:W2:Y:S02]  /*6a80*/  @!P0 SYNCS.PHASECHK.TRANS64 P0, [R0+URZ], R3 ;  /* 0x00000003000085a7 */ /* 0x000ea400080010ff */
[----:B--2---:R-:W-:Y:S05]  /*6a90*/  @!P0 BRA `(.L_x_125) ;  /* 0xfffffffc00f08947 */ /* 0x004fea000383ffff */
[----:B------:R-:W-:Y:S05]  /*6aa0*/  BRA `(.L_x_126) ;  /* 0xffffffcc004c7947 */ /* 0x000fea000383ffff */
.L_x_65:
[----:B------:R-:W-:-:S07]  /*6ab0*/  MOV R0, UR6 ;  /* 0x0000000600007c02 */ /* 0x000fce0008000f00 */
.L_x_127:
[----:B-1----:R1:W2:Y:S02]  /*6ac0*/  SYNCS.PHASECHK.TRANS64.TRYWAIT P0, [R0+URZ], R3 ;  /* 0x00000003000075a7 */ /* 0x0022a400080011ff */
[----:B--2---:R-:W-:Y:S05]  /*6ad0*/  @!P0 NANOSLEEP.SYNCS 0x989680 ;  /* 0x009896800000895d */ /* 0x004fea0003900000 */
[----:B------:R-:W2:Y:S02]  /*6ae0*/  @!P0 SYNCS.PHASECHK.TRANS64 P0, [R0+URZ], R3 ;  /* 0x00000003000085a7 */ /* 0x000ea400080010ff */
[----:B--2---:R-:W-:Y:S05]  /*6af0*/  @!P0 BRA `(.L_x_127) ;  /* 0xfffffffc00f08947 */ /* 0x004fea000383ffff */
[----:B------:R-:W-:Y:S05]  /*6b00*/  BRA `(.L_x_128) ;  /* 0xffffffcc00587947 */ /* 0x000fea000383ffff */
.L_x_66:
[----:B------:R-:W-:-:S07]  /*6b10*/  MOV R0, UR7 ;  /* 0x0000000700007c02 */ /* 0x000fce0008000f00 */
.L_x_129:
[----:B-1----:R1:W2:Y:S02]  /*6b20*/  SYNCS.PHASECHK.TRANS64.TRYWAIT P0, [R0+URZ], R3 ;  /* 0x00000003000075a7 */ /* 0x0022a400080011ff */
[----:B--2---:R-:W-:Y:S05]  /*6b30*/  @!P0 NANOSLEEP.SYNCS 0x989680 ;  /* 0x009896800000895d */ /* 0x004fea0003900000 */
[----:B------:R-:W2:Y:S02]  /*6b40*/  @!P0 SYNCS.PHASECHK.TRANS64 P0, [R0+URZ], R3 ;  /* 0x00000003000085a7 */ /* 0x000ea400080010ff */
[----:B--2---:R-:W-:Y:S05]  /*6b50*/  @!P0 BRA `(.L_x_129) ;  /* 0xfffffffc00f08947 */ /* 0x004fea000383ffff */
[----:B------:R-:W-:Y:S05]  /*6b60*/  BRA `(.L_x_130) ;  /* 0xffffffcc00647947 */ /* 0x000fea000383ffff */
.L_x_71:
[----:B---3--:R3:W1:Y:S02]  /*6b70*/  SYNCS.PHASECHK.TRANS64.TRYWAIT P0, [R0+URZ+0x90], R3 ;  /* 0x00009003000075a7 */ /* 0x00866400080011ff */
[----:B-1----:R-:W-:Y:S05]  /*6b80*/  @!P0 NANOSLEEP.SYNCS 0x989680 ;  /* 0x009896800000895d */ /* 0x002fea0003900000 */
[----:B------:R-:W1:Y:S02]  /*6b90*/  @!P0 SYNCS.PHASECHK.TRANS64 P0, [R0+URZ+0x90], R3 ;  /* 0x00009003000085a7 */ /* 0x000e6400080010ff */
[----:B-1----:R-:W-:Y:S05]  /*6ba0*/  @!P0 BRA `(.L_x_71) ;  /* 0xfffffffc00f08947 */ /* 0x002fea000383ffff */
[----:B------:R-:W-:Y:S05]  /*6bb0*/  BRA `(.L_x_131) ;  /* 0xffffffd000607947 */ /* 0x000fea000383ffff */
.L_x_74:
[----:B------:R-:W-:Y:S07]  /*6bc0*/  MOV R0, UR6 ;  /* 0x0000000600007c02 */ /* 0x000fee0008000f00 */
.L_x_132:
[----:B-1----:R1:W3:Y:S02]  /*6bd0*/  SYNCS.PHASECHK.TRANS64.TRYWAIT P0, [R0+URZ+0x88], R3 ;  /* 0x00008803000075a7 */ /* 0x0022e400080011ff */
[----:B---3--:R-:W-:Y:S05]  /*6be0*/  @!P0 NANOSLEEP.SYNCS 0x989680 ;  /* 0x009896800000895d */ /* 0x008fea0003900000 */
[----:B------:R-:W3:Y:S02]  /*6bf0*/  @!P0 SYNCS.PHASECHK.TRANS64 P0, [R0+URZ+0x88], R3 ;  /* 0x00008803000085a7 */ /* 0x000ee400080010ff */
[----:B---3--:R-:W-:Y:S05]  /*6c00*/  @!P0 BRA `(.L_x_132) ;  /* 0xfffffffc00f08947 */ /* 0x008fea000383ffff */
[----:B------:R-:W-:Y:S05]  /*6c10*/  BRA `(.L_x_73) ;  /* 0xffffffd4004c7947 */ /* 0x000fea000383ffff */
.L_x_77:
[----:B------:R-:W-:Y:S07]  /*6c20*/  MOV R3, UR6 ;  /* 0x0000000600037c02 */ /* 0x000fee0008000f00 */
.L_x_133:
[----:B-1----:R1:W2:Y:S02]  /*6c30*/  SYNCS.PHASECHK.TRANS64.TRYWAIT P2, [R3+URZ+0x78], R26 ;  /* 0x0000781a030075a7 */ /* 0x0022a400080411ff */
[----:B--2---:R-:W-:Y:S05]  /*6c40*/  @!P2 NANOSLEEP.SYNCS 0x989680 ;  /* 0x009896800000a95d */ /* 0x004fea0003900000 */
[----:B------:R-:W2:Y:S02]  /*6c50*/  @!P2 SYNCS.PHASECHK.TRANS64 P2, [R3+URZ+0x78], R26 ;  /* 0x0000781a0300a5a7 */ /* 0x000ea400080410ff */
[----:B--2---:R-:W-:Y:S05]  /*6c60*/  @!P2 BRA `(.L_x_133) ;  /* 0xfffffffc00f0a947 */ /* 0x004fea000383ffff */
[----:B------:R-:W-:Y:S05]  /*6c70*/  BRA `(.L_x_134) ;  /* 0xffffffd400e07947 */ /* 0x000fea000383ffff */
.L_x_80:
[----:B--2---:R2:W1:Y:S02]  /*6c80*/  SYNCS.PHASECHK.TRANS64.TRYWAIT P0, [R0+URZ+0x90], R3 ;  /* 0x00009003000075a7 */ /* 0x00446400080011ff */
[----:B-1----:R-:W-:Y:S05]  /*6c90*/  @!P0 NANOSLEEP.SYNCS 0x989680 ;  /* 0x009896800000895d */ /* 0x002fea0003900000 */
[----:B------:R-:W1:Y:S02]  /*6ca0*/  @!P0 SYNCS.PHASECHK.TRANS64 P0, [R0+URZ+0x90], R3 ;  /* 0x00009003000085a7 */ /* 0x000e6400080010ff */
[----:B-1----:R-:W-:Y:S05]  /*6cb0*/  @!P0 BRA `(.L_x_80) ;  /* 0xfffffffc00f08947 */ /* 0x002fea000383ffff */
[----:B------:R-:W-:Y:S05]  /*6cc0*/  BRA `(.L_x_135) ;  /* 0xffffffdc003c7947 */ /* 0x000fea000383ffff */
.L_x_91:
[----:B-1----:R-:W-:Y:S04]  /*6cd0*/  MOV R0, UR43 ;  /* 0x0000002b00007c02 */ /* 0x002fe80008000f00 */
[----:B------:R1:W2:Y:S03]  /*6ce0*/  SYNCS.PHASECHK.TRANS64.TRYWAIT P1, [R0+URZ+0x70], R3 ;  /* 0x00007003000075a7 */ /* 0x0002a600080211ff */
[----:B--2---:R-:W-:Y:S05]  /*6cf0*/  @!P1 NANOSLEEP.SYNCS 0x989680 ;  /* 0x009896800000995d */ /* 0x004fea0003900000 */
[----:B------:R-:W2:Y:S02]  /*6d00*/  @!P1 SYNCS.PHASECHK.TRANS64 P1, [R0+URZ+0x70], R3 ;  /* 0x00007003000095a7 */ /* 0x000ea400080210ff */
[----:B--2---:R-:W-:Y:S05]  /*6d10*/  @!P1 BRA `(.L_x_91) ;  /* 0xfffffffc00ec9947 */ /* 0x004fea000383ffff */
[----:B------:R-:W-:Y:S05]  /*6d20*/  BRA `(.L_x_90) ;  /* 0xffffffe800307947 */ /* 0x000fea000383ffff */
.L_x_93:
[----:B-1----:R1:W4:Y:S02]  /*6d30*/  SYNCS.PHASECHK.TRANS64.TRYWAIT P1, [R92+URZ+0xb0], R7 ;  /* 0x0000b0075c0075a7 */ /* 0x00232400080211ff */
[----:B----4-:R-:W-:Y:S05]  /*6d40*/  @!P1 NANOSLEEP.SYNCS 0x989680 ;  /* 0x009896800000995d */ /* 0x010fea0003900000 */
[----:B------:R-:W4:Y:S02]  /*6d50*/  @!P1 SYNCS.PHASECHK.TRANS64 P1, [R92+URZ+0xb0], R7 ;  /* 0x0000b0075c0095a7 */ /* 0x000f2400080210ff */
[----:B----4-:R-:W-:Y:S05]  /*6d60*/  @!P1 BRA `(.L_x_93) ;  /* 0xfffffffc00f09947 */ /* 0x010fea000383ffff */
[----:B------:R-:W-:Y:S05]  /*6d70*/  BRA `(.L_x_92) ;  /* 0xffffffe8006c7947 */ /* 0x000fea000383ffff */
        .weak           $__internal_0_$__cuda_sm10x_tcgen05_guardrail_trap_col_being_dealloced_not_returned_by_alloc
        .type           $__internal_0_$__cuda_sm10x_tcgen05_guardrail_trap_col_being_dealloced_not_returned_by_alloc,@function
        .size           $__internal_0_$__cuda_sm10x_tcgen05_guardrail_trap_col_being_dealloced_not_returned_by_alloc,($__internal_1_$__cuda_sm10x_tcgen05_guardrail_trap_phase_invalid_during_alloc - $__internal_0_$__cuda_sm10x_tcgen05_guardrail_trap_col_being_dealloced_not_returned_by_alloc)
$__internal_0_$__cuda_sm10x_tcgen05_guardrail_trap_col_being_dealloced_not_returned_by_alloc:
[----:B------:R-:W-:Y:S05]  /*6d80*/  BPT.TRAP 0x1 ;  /* 0x000000040000795c */ /* 0x000fea0000300000 */
[----:B------:R-:W-:-:S04]  /*6d90*/  HFMA2 R3, -RZ, RZ, 0, 0 ;  /* 0x00000000ff037431 */ /* 0x000fc800000001ff */
[----:B------:R-:W-:Y:S05]  /*6da0*/  RET.REL.NODEC R2 `(_ZN7cutlass13device_kernelINS_4gemm6kernel13GemmUniversalIN4cute5tupleIJiiiiEEENS1_10collective13CollectiveMmaINS1_35MainloopSm100TmaUmmaWarpSpecializedILi7ELi2ELi4ENS5_IJNS4_1CILi1EEESB_SB_EEEEENS5_IJNSA_ILi64EEESE_NSA_ILi128EEEEEEaNS5_IJlSB_lEEEaSH_NS4_8TiledMMAINS4_8MMA_AtomIJNS4_15SM100_MMA_S8_SSIaaiLi64ELi64ELNS4_4UMMA5MajorE0ELSM_0ELNSL_8SaturateE0EEEEEENS4_6LayoutISC_NS5_IJNSA_ILi0EEESR_SR_EEEEENS5_IJNS4_10UnderscoreESU_SU_EEEEENS4_13SM90_TMA_LOADENS4_14ComposedLayoutINS4_7SwizzleILi3ELi4ELi3EEENS4_18smem_ptr_flag_bitsILi8EEENSQ_INS5_IJNSA_ILi8EEESF_EEENS5_IJSF_SB_EEEEEEEvNS4_8identityESX_S17_vS18_EENS_8epilogue10collective18CollectiveEpilogueINS1A_23Sm100TmaWarpSpecializedILi1ELi1ELi32ELb0ELb0EEEJSG_NS5_IJNSQ_ISE_SB_EES1F_EEEaSH_aSH_NS1A_6fusion15FusionCallbacksIS1E_NS1H_17LinearCombinationIaiaiLNS_15FloatRoundStyleE2EEESG_S1G_JEEENS4_5SM1004TMEM4LOAD26SM100_TMEM_LOAD_16dp32b32xESX_NSY_INSZ_ILi2ELi4ELi3EEES12_NSQ_INS5_IJS13_SE_EEENS5_IJSE_SB_EEEEEEENS4_39AutoVectorizingCopyWithAssumedAlignmentILi128EEENS4_14SM90_TMA_STOREES1V_S1X_S1X_EEEvvEEEEvNT_6ParamsE) ;  /* 0xffffff9002947950 */ /* 0x000fea0003c3ffff */
        .weak           $__internal_1_$__cuda_sm10x_tcgen05_guardrail_trap_phase_invalid_during_alloc
        .type           $__internal_1_$__cuda_sm10x_tcgen05_guardrail_trap_phase_invalid_during_alloc,@function
        .size           $__internal_1_$__cuda_sm10x_tcgen05_guardrail_trap_phase_invalid_during_alloc,($__internal_2_$__cuda_sm10x_tcgen05_guardrail_trap_unallocated_columns_being_dealloced - $__internal_1_$__cuda_sm10x_tcgen05_guardrail_trap_phase_invalid_during_alloc)
$__internal_1_$__cuda_sm10x_tcgen05_guardrail_trap_phase_invalid_during_alloc:
[----:B------:R-:W-:Y:S05]  /*6db0*/  BPT.TRAP 0x1 ;  /* 0x000000040000795c */ /* 0x000fea0000300000 */
[----:B------:R-:W-:-:S04]  /*6dc0*/  MOV R3, 0x0 ;  /* 0x0000000000037802 */ /* 0x000fc80000000f00 */
[----:B------:R-:W-:Y:S05]  /*6dd0*/  RET.REL.NODEC R2 `(_ZN7cutlass13device_kernelINS_4gemm6kernel13GemmUniversalIN4cute5tupleIJiiiiEEENS1_10collective13CollectiveMmaINS1_35MainloopSm100TmaUmmaWarpSpecializedILi7ELi2ELi4ENS5_IJNS4_1CILi1EEESB_SB_EEEEENS5_IJNSA_ILi64EEESE_NSA_ILi128EEEEEEaNS5_IJlSB_lEEEaSH_NS4_8TiledMMAINS4_8MMA_AtomIJNS4_15SM100_MMA_S8_SSIaaiLi64ELi64ELNS4_4UMMA5MajorE0ELSM_0ELNSL_8SaturateE0EEEEEENS4_6LayoutISC_NS5_IJNSA_ILi0EEESR_SR_EEEEENS5_IJNS4_10UnderscoreESU_SU_EEEEENS4_13SM90_TMA_LOADENS4_14ComposedLayoutINS4_7SwizzleILi3ELi4ELi3EEENS4_18smem_ptr_flag_bitsILi8EEENSQ_INS5_IJNSA_ILi8EEESF_EEENS5_IJSF_SB_EEEEEEEvNS4_8identityESX_S17_vS18_EENS_8epilogue10collective18CollectiveEpilogueINS1A_23Sm100TmaWarpSpecializedILi1ELi1ELi32ELb0ELb0EEEJSG_NS5_IJNSQ_ISE_SB_EES1F_EEEaSH_aSH_NS1A_6fusion15FusionCallbacksIS1E_NS1H_17LinearCombinationIaiaiLNS_15FloatRoundStyleE2EEESG_S1G_JEEENS4_5SM1004TMEM4LOAD26SM100_TMEM_LOAD_16dp32b32xESX_NSY_INSZ_ILi2ELi4ELi3EEES12_NSQ_INS5_IJS13_SE_EEENS5_IJSE_SB_EEEEEEENS4_39AutoVectorizingCopyWithAssumedAlignmentILi128EEENS4_14SM90_TMA_STOREES1V_S1X_S1X_EEEvvEEEEvNT_6ParamsE) ;  /* 0xffffff9002887950 */ /* 0x000fea0003c3ffff */
        .weak           $__internal_2_$__cuda_sm10x_tcgen05_guardrail_trap_unallocated_columns_being_dealloced
        .type           $__internal_2_$__cuda_sm10x_tcgen05_guardrail_trap_unallocated_columns_being_dealloced,@function
        .size           $__internal_2_$__cuda_sm10x_tcgen05_guardrail_trap_unallocated_columns_being_dealloced,(.L_x_137 - $__internal_2_$__cuda_sm10x_tcgen05_guardrail_trap_unallocated_columns_being_dealloced)
$__internal_2_$__cuda_sm10x_tcgen05_guardrail_trap_unallocated_columns_being_dealloced:
[----:B------:R-:W-:Y:S05]  /*6de0*/  BPT.TRAP 0x1 ;  /* 0x000000040000795c */ /* 0x000fea0000300000 */
[----:B------:R-:W-:-:S04]  /*6df0*/  HFMA2 R3, -RZ, RZ, 0, 0 ;  /* 0x00000000ff037431 */ /* 0x000fc800000001ff */
[----:B------:R-:W-:Y:S05]  /*6e00*/  RET.REL.NODEC R2 `(_ZN7cutlass13device_kernelINS_4gemm6kernel13GemmUniversalIN4cute5tupleIJiiiiEEENS1_10collective13CollectiveMmaINS1_35MainloopSm100TmaUmmaWarpSpecializedILi7ELi2ELi4ENS5_IJNS4_1CILi1EEESB_SB_EEEEENS5_IJNSA_ILi64EEESE_NSA_ILi128EEEEEEaNS5_IJlSB_lEEEaSH_NS4_8TiledMMAINS4_8MMA_AtomIJNS4_15SM100_MMA_S8_SSIaaiLi64ELi64ELNS4_4UMMA5MajorE0ELSM_0ELNSL_8SaturateE0EEEEEENS4_6LayoutISC_NS5_IJNSA_ILi0EEESR_SR_EEEEENS5_IJNS4_10UnderscoreESU_SU_EEEEENS4_13SM90_TMA_LOADENS4_14ComposedLayoutINS4_7SwizzleILi3ELi4ELi3EEENS4_18smem_ptr_flag_bitsILi8EEENSQ_INS5_IJNSA_ILi8EEESF_EEENS5_IJSF_SB_EEEEEEEvNS4_8identityESX_S17_vS18_EENS_8epilogue10collective18CollectiveEpilogueINS1A_23Sm100TmaWarpSpecializedILi1ELi1ELi32ELb0ELb0EEEJSG_NS5_IJNSQ_ISE_SB_EES1F_EEEaSH_aSH_NS1A_6fusion15FusionCallbacksIS1E_NS1H_17LinearCombinationIaiaiLNS_15FloatRoundStyleE2EEESG_S1G_JEEENS4_5SM1004TMEM4LOAD26SM100_TMEM_LOAD_16dp32b32xESX_NSY_INSZ_ILi2ELi4ELi3EEES12_NSQ_INS5_IJS13_SE_EEENS5_IJSE_SB_EEEEEEENS4_39AutoVectorizingCopyWithAssumedAlignmentILi128EEENS4_14SM90_TMA_STOREES1V_S1X_S1X_EEEvvEEEEvNT_6ParamsE) ;  /* 0xffffff90027c7950 */ /* 0x000fea0003c3ffff */
.L_x_136:
[----:B------:R-:W-:-:S00]  /*6e10*/  BRA `(.L_x_136) ;  /* 0xfffffffc00fc7947 */ /* 0x000fc0000383ffff */
[----:B------:R-:W-:-:S00]  /*6e20*/  NOP ;  /* 0x0000000000007918 */ /* 0x000fc00000000000 */
        /* <DEDUP_REMOVED lines=13> */
.L_x_137:


//--------------------- .nv.global.init           --------------------------
	.section	.nv.global.init,"aw",@progbits
.nv.global.init:
	.type		$str$27,@object
	.size		$str$27,($str$28 - $str$27)
$str$27:
        /*0000*/ 	.byte	0x28, 0x61, 0x64, 0x64, 0x72, 0x65, 0x73, 0x73, 0x20, 0x26, 0x20, 0x6d, 0x61, 0x73, 0x6b, 0x29
        /*0010*/ 	.byte	0x20, 0x3d, 0x3d, 0x20, 0x30, 0x00
	.type		$str$28,@object
	.size		$str$28,($str$26 - $str$28)
$str$28:
        /*0016*/ 	.byte	0x2f, 0x74, 0x6d, 0x70, 0x2f, 0x63, 0x75, 0x74, 0x6c, 0x61, 0x73, 0x73, 0x5f, 0x73, 0x77, 0x65
        /*0026*/ 	.byte	0x65, 0x70, 0x5f, 0x73, 0x72, 0x63, 0x2f, 0x69, 0x6e, 0x63, 0x6c, 0x75, 0x64, 0x65, 0x2f, 0x63
        /*0036*/ 	.byte	0x75, 0x74, 0x65, 0x2f, 0x70, 0x6f, 0x69, 0x6e, 0x74, 0x65, 0x72, 0x5f, 0x66, 0x6c, 0x61, 0x67
        /*0046*/ 	.byte	0x67, 0x65, 0x64, 0x2e, 0x68, 0x70, 0x70, 0x00
	.type		$str$26,@object
	.size		$str$26,($str$25 - $str$26)
$str$26:
        /*004e*/ 	.byte	0x2f, 0x74, 0x6d, 0x70, 0x2f, 0x63, 0x75, 0x74, 0x6c, 0x61, 0x73, 0x73, 0x5f, 0x73, 0x77, 0x65
        /*005e*/ 	.byte	0x65, 0x70, 0x5f, 0x73, 0x72, 0x63, 0x2f, 0x69, 0x6e, 0x63, 0x6c, 0x75, 0x64, 0x65, 0x2f, 0x63
        /*006e*/ 	.byte	0x75, 0x74, 0x65, 0x2f, 0x61, 0x74, 0x6f, 0x6d, 0x2f, 0x63, 0x6f, 0x70, 0x79, 0x5f, 0x74, 0x72
        /*007e*/ 	.byte	0x61, 0x69, 0x74, 0x73, 0x5f, 0x73, 0x6d, 0x31, 0x30, 0x30, 0x2e, 0x68, 0x70, 0x70, 0x00
	.type		$str$25,@object
	.size		$str$25,(__unnamed_1 - $str$25)
$str$25:
        /*008d*/ 	.byte	0x28, 0x28, 0x75, 0x69, 0x6e, 0x74, 0x33, 0x32, 0x5f, 0x74, 0x28, 0x74, 0x68, 0x72, 0x65, 0x61
        /*009d*/ 	.byte	0x64, 0x49, 0x64, 0x78, 0x2e, 0x78, 0x29, 0x20, 0x2f, 0x20, 0x33, 0x32, 0x29, 0x20, 0x25, 0x20
        /*00ad*/ 	.byte	0x34, 0x29, 0x20, 0x3d, 0x3d, 0x20, 0x28, 0x28, 0x28, 0x74, 0x6d, 0x65, 0x6d, 0x5f, 0x61, 0x64
        /*00bd*/ 	.byte	0x64, 0x72, 0x20, 0x3e, 0x3e, 0x20, 0x31, 0x36, 0x29, 0x20, 0x2f, 0x20, 0x33, 0x32, 0x29, 0x20
        /*00cd*/ 	.byte	0x25, 0x20, 0x34, 0x29, 0x00
	.type		__unnamed_1,@object
	.size		__unnamed_1,(__unnamed_2 - __unnamed_1)
__unnamed_1:
        /*00d2*/ 	.byte	0x61, 0x75, 0x74, 0x6f, 0x20, 0x63, 0x75, 0x74, 0x65, 0x3a, 0x3a, 0x61, 0x73, 0x5f, 0x70, 0x6f
        /* <DEDUP_REMOVED lines=24> */
        /*0262*/ 	.byte	0x00
	.type		__unnamed_2,@object
	.size		__unnamed_2,(.L_2 - __unnamed_2)
__unnamed_2:
        /* <DEDUP_REMOVED lines=41> */
.L_2:


//--------------------- .nv.shared._ZN7cutlass13device_kernelINS_4gemm6kernel13GemmUniversalIN4cute5tupleIJiiiiEEENS1_10collective13CollectiveMmaINS1_35MainloopSm100TmaUmmaWarpSpecializedILi7ELi2ELi4ENS5_IJNS4_1CILi1EEESB_SB_EEEEENS5_IJNSA_ILi64EEESE_NSA_ILi128EEEEEEaNS5_IJlSB_lEEEaSH_NS4_8TiledMMAINS4_8MMA_AtomIJNS4_15SM100_MMA_S8_SSIaaiLi64ELi64ELNS4_4UMMA5MajorE0ELSM_0ELNSL_8SaturateE0EEEEEENS4_6LayoutISC_NS5_IJNSA_ILi0EEESR_SR_EEEEENS5_IJNS4_10UnderscoreESU_SU_EEEEENS4_13SM90_TMA_LOADENS4_14ComposedLayoutINS4_7SwizzleILi3ELi4ELi3EEENS4_18smem_ptr_flag_bitsILi8EEENSQ_INS5_IJNSA_ILi8EEESF_EEENS5_IJSF_SB_EEEEEEEvNS4_8identityESX_S17_vS18_EENS_8epilogue10collective18CollectiveEpilogueINS1A_23Sm100TmaWarpSpecializedILi1ELi1ELi32ELb0ELb0EEEJSG_NS5_IJNSQ_ISE_SB_EES1F_EEEaSH_aSH_NS1A_6fusion15FusionCallbacksIS1E_NS1H_17LinearCombinationIaiaiLNS_15FloatRoundStyleE2EEESG_S1G_JEEENS4_5SM1004TMEM4LOAD26SM100_TMEM_LOAD_16dp32b32xESX_NSY_INSZ_ILi2ELi4ELi3EEES12_NSQ_INS5_IJS13_SE_EEENS5_IJSE_SB_EEEEEEENS4_39AutoVectorizingCopyWithAssumedAlignmentILi128EEENS4_14SM90_TMA_STOREES1V_S1X_S1X_EEEvvEEEEvNT_6ParamsE --------------------------
	.section	.nv.shared._ZN7cutlass13device_kernelINS_4gemm6kernel13GemmUniversalIN4cute5tupleIJiiiiEEENS1_10collective13CollectiveMmaINS1_35MainloopSm100TmaUmmaWarpSpecializedILi7ELi2ELi4ENS5_IJNS4_1CILi1EEESB_SB_EEEEENS5_IJNSA_ILi64EEESE_NSA_ILi128EEEEEEaNS5_IJlSB_lEEEaSH_NS4_8TiledMMAINS4_8MMA_AtomIJNS4_15SM100_MMA_S8_SSIaaiLi64ELi64ELNS4_4UMMA5MajorE0ELSM_0ELNSL_8SaturateE0EEEEEENS4_6LayoutISC_NS5_IJNSA_ILi0EEESR_SR_EEEEENS5_IJNS4_10UnderscoreESU_SU_EEEEENS4_13SM90_TMA_LOADENS4_14ComposedLayoutINS4_7SwizzleILi3ELi4ELi3EEENS4_18smem_ptr_flag_bitsILi8EEENSQ_INS5_IJNSA_ILi8EEESF_EEENS5_IJSF_SB_EEEEEEEvNS4_8identityESX_S17_vS18_EENS_8epilogue10collective18CollectiveEpilogueINS1A_23Sm100TmaWarpSpecializedILi1ELi1ELi32ELb0ELb0EEEJSG_NS5_IJNSQ_ISE_SB_EES1F_EEEaSH_aSH_NS1A_6fusion15FusionCallbacksIS1E_NS1H_17LinearCombinationIaiaiLNS_15FloatRoundStyleE2EEESG_S1G_JEEENS4_5SM1004TMEM4LOAD26SM100_TMEM_LOAD_16dp32b32xESX_NSY_INSZ_ILi2ELi4ELi3EEES12_NSQ_INS5_IJS13_SE_EEENS5_IJSE_SB_EEEEEEENS4_39AutoVectorizingCopyWithAssumedAlignmentILi128EEENS4_14SM90_TMA_STOREES1V_S1X_S1X_EEEvvEEEEvNT_6ParamsE,"aw",@nobits
	.sectionflags	@""
	.align	16
	.zero		1024


//--------------------- .nv.shared.reserved.0     --------------------------
	.section	.nv.shared.reserved.0,"aw",@nobits
	.weak		__nv_reservedSMEM_offset_0_alias
	.size		__nv_reservedSMEM_offset_0_alias, 0, 64
	.other		__nv_reservedSMEM_offset_0_alias,@"STO_CUDA_RESERVED_SHARED STV_DEFAULT"
__nv_reservedSMEM_offset_0_alias:
	.zero		0
.nv.shared.reserved.0:
	.zero		64
	.weak		__nv_reservedSMEM_tcgen05_partition
	.type		__nv_reservedSMEM_tcgen05_partition,@object
	.size		__nv_reservedSMEM_tcgen05_partition,(.L_0 - __nv_reservedSMEM_tcgen05_partition)
__nv_reservedSMEM_tcgen05_partition:
	.zero		32
.L_0:


//--------------------- .nv.global                --------------------------
	.section	.nv.global,"aw",@nobits
.nv.global:
	.type		_ZN40_INTERNAL_850061fc_4_k_cu_1329320f_272284cute1_E,@object
	.size		_ZN40_INTERNAL_850061fc_4_k_cu_1329320f_272284cute1_E,(_ZN40_INTERNAL_850061fc_4_k_cu_1329320f_272284cuda3std3__45__cpo6cbeginE - _ZN40_INTERNAL_850061fc_4_k_cu_1329320f_272284cute1_E)
_ZN40_INTERNAL_850061fc_4_k_cu_1329320f_272284cute1_E:
	.zero		1
	.type		_ZN40_INTERNAL_850061fc_4_k_cu_1329320f_272284cuda3std3__45__cpo6cbeginE,@object
	.size		_ZN40_INTERNAL_850061fc_4_k_cu_1329320f_272284cuda3std3__45__cpo6cbeginE,(_ZN40_INTERNAL_850061fc_4_k_cu_1329320f_272284cuda3std3__48in_placeE - _ZN40_INTERNAL_850061fc_4_k_cu_1329320f_272284cuda3std3__45__cpo6cbeginE)
_ZN40_INTERNAL_850061fc_4_k_cu_1329320f_272284cuda3std3__45__cpo6cbeginE:
	.zero		1
	.type		_ZN40_INTERNAL_850061fc_4_k_cu_1329320f_272284cuda3std3__48in_placeE,@object
	.size		_ZN40_INTERNAL_850061fc_4_k_cu_1329320f_272284cuda3std3__48in_placeE,(_ZN40_INTERNAL_850061fc_4_k_cu_1329320f_272284cuda3std6ranges3__45__cpo9iter_moveE - _ZN40_INTERNAL_850061fc_4_k_cu_1329320f_272284cuda3std3__48in_placeE)
_ZN40_INTERNAL_850061fc_4_k_cu_1329320f_272284cuda3std3__48in_placeE:
	.zero		1
	.type		_ZN40_INTERNAL_850061fc_4_k_cu_1329320f_272284cuda3std6ranges3__45__cpo9iter_moveE,@object
	.size		_ZN40_INTERNAL_850061fc_4_k_cu_1329320f_272284cuda3std6ranges3__45__cpo9iter_moveE,(_ZN40_INTERNAL_850061fc_4_k_cu_1329320f_272284cuda3std3__45__cpo5beginE - _ZN40_INTERNAL_850061fc_4_k_cu_1329320f_272284cuda3std6ranges3__45__cpo9iter_moveE)
_ZN40_INTERNAL_850061fc_4_k_cu_1329320f_272284cuda3std6ranges3__45__cpo9iter_moveE:
	.zero		1
	.type		_ZN40_INTERNAL_850061fc_4_k_cu_1329320f_272284cuda3std3__45__cpo5beginE,@object
	.size		_ZN40_INTERNAL_850061fc_4_k_cu_1329320f_272284cuda3std3__45__cpo5beginE,(_ZN40_INTERNAL_850061fc_4_k_cu_1329320f_272284cuda3std3__442_GLOBAL__N__850061fc_4_k_cu_1329320f_272286ignoreE - _ZN40_INTERNAL_850061fc_4_k_cu_1329320f_272284cuda3std3__45__cpo5beginE)
_ZN40_INTERNAL_850061fc_4_k_cu_1329320f_272284cuda3std3__45__cpo5beginE:
	.zero		1
	.type		_ZN40_INTERNAL_850061fc_4_k_cu_1329320f_272284cuda3std3__442_GLOBAL__N__850061fc_4_k_cu_1329320f_272286ignoreE,@object
	.size		_ZN40_INTERNAL_850061fc_4_k_cu_1329320f_272284cuda3std3__442_GLOBAL__N__850061fc_4_k_cu_1329320f_272286ignoreE,(_ZN40_INTERNAL_850061fc_4_k_cu_1329320f_272284cute7productE - _ZN40_INTERNAL_850061fc_4_k_cu_1329320f_272284cuda3std3__442_GLOBAL__N__850061fc_4_k_cu_1329320f_272286ignoreE)
_ZN40_INTERNAL_850061fc_4_k_cu_1329320f_272284cuda3std3__442_GLOBAL__N__850061fc_4_k_cu_1329320f_272286ignoreE:
	.zero		1
	.type		_ZN40_INTERNAL_850061fc_4_k_cu_1329320f_272284cute7productE,@object
	.size		_ZN40_INTERNAL_850061fc_4_k_cu_1329320f_272284cute7productE,(_ZN40_INTERNAL_850061fc_4_k_cu_1329320f_272284cuda3std3__45__cpo3endE - _ZN40_INTERNAL_850061fc_4_k_cu_1329320f_272284cute7productE)
_ZN40_INTERNAL_850061fc_4_k_cu_1329320f_272284cute7productE:
	.zero		1
	.type		_ZN40_INTERNAL_850061fc_4_k_cu_1329320f_272284cuda3std3__45__cpo3endE,@object
	.size		_ZN40_INTERNAL_850061fc_4_k_cu_1329320f_272284cuda3std3__45__cpo3endE,(_ZN40_INTERNAL_850061fc_4_k_cu_1329320f_272284cuda3std3__419piecewise_constructE - _ZN40_INTERNAL_850061fc_4_k_cu_1329320f_272284cuda3std3__45__cpo3endE)
_ZN40_INTERNAL_850061fc_4_k_cu_1329320f_272284cuda3std3__45__cpo3endE:
	.zero		1
	.type		_ZN40_INTERNAL_850061fc_4_k_cu_1329320f_272284cuda3std3__419piecewise_constructE,@object
	.size		_ZN40_INTERNAL_850061fc_4_k_cu_1329320f_272284cuda3std3__419piecewise_constructE,(_ZN40_INTERNAL_850061fc_4_k_cu_1329320f_272284cuda3std3__45__cpo4cendE - _ZN40_INTERNAL_850061fc_4_k_cu_1329320f_272284cuda3std3__419piecewise_constructE)
_ZN40_INTERNAL_850061fc_4_k_cu_1329320f_272284cuda3std3__419piecewise_constructE:
	.zero		1
	.type		_ZN40_INTERNAL_850061fc_4_k_cu_1329320f_272284cuda3std3__45__cpo4cendE,@object
	.size		_ZN40_INTERNAL_850061fc_4_k_cu_1329320f_272284cuda3std3__45__cpo4cendE,(_ZN40_INTERNAL_850061fc_4_k_cu_1329320f_272284cuda3std6ranges3__45__cpo4swapE - _ZN40_INTERNAL_850061fc_4_k_cu_1329320f_272284cuda3std3__45__cpo4cendE)
_ZN40_INTERNAL_850061fc_4_k_cu_1329320f_272284cuda3std3__45__cpo4cendE:
	.zero		1
	.type		_ZN40_INTERNAL_850061fc_4_k_cu_1329320f_272284cuda3std6ranges3__45__cpo4swapE,@object
	.size		_ZN40_INTERNAL_850061fc_4_k_cu_1329320f_272284cuda3std6ranges3__45__cpo4swapE,(.L_10 - _ZN40_INTERNAL_850061fc_4_k_cu_1329320f_272284cuda3std6ranges3__45__cpo4swapE)
_ZN40_INTERNAL_850061fc_4_k_cu_1329320f_272284cuda3std6ranges3__45__cpo4swapE:
	.zero		1
.L_10:


//--------------------- .nv.constant0._ZN7cutlass13device_kernelINS_4gemm6kernel13GemmUniversalIN4cute5tupleIJiiiiEEENS1_10collective13CollectiveMmaINS1_35MainloopSm100TmaUmmaWarpSpecializedILi7ELi2ELi4ENS5_IJNS4_1CILi1EEESB_SB_EEEEENS5_IJNSA_ILi64EEESE_NSA_ILi128EEEEEEaNS5_IJlSB_lEEEaSH_NS4_8TiledMMAINS4_8MMA_AtomIJNS4_15SM100_MMA_S8_SSIaaiLi64ELi64ELNS4_4UMMA5MajorE0ELSM_0ELNSL_8SaturateE0EEEEEENS4_6LayoutISC_NS5_IJNSA_ILi0EEESR_SR_EEEEENS5_IJNS4_10UnderscoreESU_SU_EEEEENS4_13SM90_TMA_LOADENS4_14ComposedLayoutINS4_7SwizzleILi3ELi4ELi3EEENS4_18smem_ptr_flag_bitsILi8EEENSQ_INS5_IJNSA_ILi8EEESF_EEENS5_IJSF_SB_EEEEEEEvNS4_8identityESX_S17_vS18_EENS_8epilogue10collective18CollectiveEpilogueINS1A_23Sm100TmaWarpSpecializedILi1ELi1ELi32ELb0ELb0EEEJSG_NS5_IJNSQ_ISE_SB_EES1F_EEEaSH_aSH_NS1A_6fusion15FusionCallbacksIS1E_NS1H_17LinearCombinationIaiaiLNS_15FloatRoundStyleE2EEESG_S1G_JEEENS4_5SM1004TMEM4LOAD26SM100_TMEM_LOAD_16dp32b32xESX_NSY_INSZ_ILi2ELi4ELi3EEES12_NSQ_INS5_IJS13_SE_EEENS5_IJSE_SB_EEEEEEENS4_39AutoVectorizingCopyWithAssumedAlignmentILi128EEENS4_14SM90_TMA_STOREES1V_S1X_S1X_EEEvvEEEEvNT_6ParamsE --------------------------
	.section	.nv.constant0._ZN7cutlass13device_kernelINS_4gemm6kernel13GemmUniversalIN4cute5tupleIJiiiiEEENS1_10collective13CollectiveMmaINS1_35MainloopSm100TmaUmmaWarpSpecializedILi7ELi2ELi4ENS5_IJNS4_1CILi1EEESB_SB_EEEEENS5_IJNSA_ILi64EEESE_NSA_ILi128EEEEEEaNS5_IJlSB_lEEEaSH_NS4_8TiledMMAINS4_8MMA_AtomIJNS4_15SM100_MMA_S8_SSIaaiLi64ELi64ELNS4_4UMMA5MajorE0ELSM_0ELNSL_8SaturateE0EEEEEENS4_6LayoutISC_NS5_IJNSA_ILi0EEESR_SR_EEEEENS5_IJNS4_10UnderscoreESU_SU_EEEEENS4_13SM90_TMA_LOADENS4_14ComposedLayoutINS4_7SwizzleILi3ELi4ELi3EEENS4_18smem_ptr_flag_bitsILi8EEENSQ_INS5_IJNSA_ILi8EEESF_EEENS5_IJSF_SB_EEEEEEEvNS4_8identityESX_S17_vS18_EENS_8epilogue10collective18CollectiveEpilogueINS1A_23Sm100TmaWarpSpecializedILi1ELi1ELi32ELb0ELb0EEEJSG_NS5_IJNSQ_ISE_SB_EES1F_EEEaSH_aSH_NS1A_6fusion15FusionCallbacksIS1E_NS1H_17LinearCombinationIaiaiLNS_15FloatRoundStyleE2EEESG_S1G_JEEENS4_5SM1004TMEM4LOAD26SM100_TMEM_LOAD_16dp32b32xESX_NSY_INSZ_ILi2ELi4ELi3EEES12_NSQ_INS5_IJS13_SE_EEENS5_IJSE_SB_EEEEEEENS4_39AutoVectorizingCopyWithAssumedAlignmentILi128EEENS4_14SM90_TMA_STOREES1V_S1X_S1X_EEEvvEEEEvNT_6ParamsE,"a",@progbits
	.sectionflags	@""
	.align	4
.nv.constant0._ZN7cutlass13device_kernelINS_4gemm6kernel13GemmUniversalIN4cute5tupleIJiiiiEEENS1_10collective13CollectiveMmaINS1_35MainloopSm100TmaUmmaWarpSpecializedILi7ELi2ELi4ENS5_IJNS4_1CILi1EEESB_SB_EEEEENS5_IJNSA_ILi64EEESE_NSA_ILi128EEEEEEaNS5_IJlSB_lEEEaSH_NS4_8TiledMMAINS4_8MMA_AtomIJNS4_15SM100_MMA_S8_SSIaaiLi64ELi64ELNS4_4UMMA5MajorE0ELSM_0ELNSL_8SaturateE0EEEEEENS4_6LayoutISC_NS5_IJNSA_ILi0EEESR_SR_EEEEENS5_IJNS4_10UnderscoreESU_SU_EEEEENS4_13SM90_TMA_LOADENS4_14ComposedLayoutINS4_7SwizzleILi3ELi4ELi3EEENS4_18smem_ptr_flag_bitsILi8EEENSQ_INS5_IJNSA_ILi8EEESF_EEENS5_IJSF_SB_EEEEEEEvNS4_8identityESX_S17_vS18_EENS_8epilogue10collective18CollectiveEpilogueINS1A_23Sm100TmaWarpSpecializedILi1ELi1ELi32ELb0ELb0EEEJSG_NS5_IJNSQ_ISE_SB_EES1F_EEEaSH_aSH_NS1A_6fusion15FusionCallbacksIS1E_NS1H_17LinearCombinationIaiaiLNS_15FloatRoundStyleE2EEESG_S1G_JEEENS4_5SM1004TMEM4LOAD26SM100_TMEM_LOAD_16dp32b32xESX_NSY_INSZ_ILi2ELi4ELi3EEES12_NSQ_INS5_IJS13_SE_EEENS5_IJSE_SB_EEEEEEENS4_39AutoVectorizingCopyWithAssumedAlignmentILi128EEENS4_14SM90_TMA_STOREES1V_S1X_S1X_EEEvvEEEEvNT_6ParamsE:
	.zero		2944


//--------------------- SYMBOLS --------------------------

	.type		.nv.reservedSmem.offset0,@object
	.size		.nv.reservedSmem.offset0,0x4
	.type		.nv.reservedSmem.cap,@object
	.size		.nv.reservedSmem.cap,0x4
	.type		__assertfail,@function
